//
// Generated by NVIDIA NVVM Compiler
//
// Compiler Build ID: CL-36424714
// Cuda compilation tools, release 13.0, V13.0.88
// Based on NVVM 20.0.0
//

.version 9.0
.target sm_100
.address_size 64

	// .globl	_Z22creatingMeanPixelFramePfPiii
.extern .func  (.param .b32 func_retval0) vprintf
(
	.param .b64 vprintf_param_0,
	.param .b64 vprintf_param_1
)
;
.global .align 1 .b8 $str[23] = {10, 69, 114, 114, 111, 114, 32, 110, 111, 32, 105, 110, 100, 101, 120, 32, 102, 111, 117, 110, 100, 10};

.visible .entry _Z22creatingMeanPixelFramePfPiii(
	.param .u64 .ptr .align 1 _Z22creatingMeanPixelFramePfPiii_param_0,
	.param .u64 .ptr .align 1 _Z22creatingMeanPixelFramePfPiii_param_1,
	.param .u32 _Z22creatingMeanPixelFramePfPiii_param_2,
	.param .u32 _Z22creatingMeanPixelFramePfPiii_param_3
)
{
	.reg .pred 	%p<11>;
	.reg .b32 	%r<67>;
	.reg .b32 	%f<3>;
	.reg .b64 	%rd<43>;
	.reg .b64 	%fd<85>;

	ld.param.u64 	%rd2, [_Z22creatingMeanPixelFramePfPiii_param_0];
	ld.param.u64 	%rd3, [_Z22creatingMeanPixelFramePfPiii_param_1];
	ld.param.u32 	%r23, [_Z22creatingMeanPixelFramePfPiii_param_2];
	ld.param.u32 	%r24, [_Z22creatingMeanPixelFramePfPiii_param_3];
	cvta.to.global.u64 	%rd1, %rd3;
	mov.u32 	%r25, %tid.x;
	mov.u32 	%r26, %ctaid.x;
	mov.u32 	%r27, %ntid.x;
	mad.lo.s32 	%r1, %r26, %r27, %r25;
	setp.ge.s32 	%p1, %r1, %r23;
	@%p1 bra 	$L__BB0_15;
	setp.lt.s32 	%p2, %r24, 1;
	mov.f64 	%fd84, 0d0000000000000000;
	@%p2 bra 	$L__BB0_14;
	and.b32  	%r2, %r24, 15;
	setp.lt.u32 	%p3, %r24, 16;
	mov.f64 	%fd84, 0d0000000000000000;
	mov.b32 	%r63, 0;
	@%p3 bra 	$L__BB0_5;
	and.b32  	%r63, %r24, 2147483632;
	neg.s32 	%r61, %r63;
	shl.b32 	%r5, %r23, 4;
	mov.f64 	%fd84, 0d0000000000000000;
	mul.wide.s32 	%rd6, %r23, 4;
	mov.u32 	%r60, %r1;
$L__BB0_4:
	.pragma "nounroll";
	mul.wide.s32 	%rd4, %r60, 4;
	add.s64 	%rd5, %rd1, %rd4;
	ld.global.u32 	%r29, [%rd5];
	cvt.rn.f64.s32 	%fd18, %r29;
	add.f64 	%fd19, %fd84, %fd18;
	add.s64 	%rd7, %rd5, %rd6;
	ld.global.u32 	%r30, [%rd7];
	cvt.rn.f64.s32 	%fd20, %r30;
	add.f64 	%fd21, %fd19, %fd20;
	add.s64 	%rd8, %rd7, %rd6;
	ld.global.u32 	%r31, [%rd8];
	cvt.rn.f64.s32 	%fd22, %r31;
	add.f64 	%fd23, %fd21, %fd22;
	add.s64 	%rd9, %rd8, %rd6;
	ld.global.u32 	%r32, [%rd9];
	cvt.rn.f64.s32 	%fd24, %r32;
	add.f64 	%fd25, %fd23, %fd24;
	add.s64 	%rd10, %rd9, %rd6;
	ld.global.u32 	%r33, [%rd10];
	cvt.rn.f64.s32 	%fd26, %r33;
	add.f64 	%fd27, %fd25, %fd26;
	add.s64 	%rd11, %rd10, %rd6;
	ld.global.u32 	%r34, [%rd11];
	cvt.rn.f64.s32 	%fd28, %r34;
	add.f64 	%fd29, %fd27, %fd28;
	add.s64 	%rd12, %rd11, %rd6;
	ld.global.u32 	%r35, [%rd12];
	cvt.rn.f64.s32 	%fd30, %r35;
	add.f64 	%fd31, %fd29, %fd30;
	add.s64 	%rd13, %rd12, %rd6;
	ld.global.u32 	%r36, [%rd13];
	cvt.rn.f64.s32 	%fd32, %r36;
	add.f64 	%fd33, %fd31, %fd32;
	add.s64 	%rd14, %rd13, %rd6;
	ld.global.u32 	%r37, [%rd14];
	cvt.rn.f64.s32 	%fd34, %r37;
	add.f64 	%fd35, %fd33, %fd34;
	add.s64 	%rd15, %rd14, %rd6;
	ld.global.u32 	%r38, [%rd15];
	cvt.rn.f64.s32 	%fd36, %r38;
	add.f64 	%fd37, %fd35, %fd36;
	add.s64 	%rd16, %rd15, %rd6;
	ld.global.u32 	%r39, [%rd16];
	cvt.rn.f64.s32 	%fd38, %r39;
	add.f64 	%fd39, %fd37, %fd38;
	add.s64 	%rd17, %rd16, %rd6;
	ld.global.u32 	%r40, [%rd17];
	cvt.rn.f64.s32 	%fd40, %r40;
	add.f64 	%fd41, %fd39, %fd40;
	add.s64 	%rd18, %rd17, %rd6;
	ld.global.u32 	%r41, [%rd18];
	cvt.rn.f64.s32 	%fd42, %r41;
	add.f64 	%fd43, %fd41, %fd42;
	add.s64 	%rd19, %rd18, %rd6;
	ld.global.u32 	%r42, [%rd19];
	cvt.rn.f64.s32 	%fd44, %r42;
	add.f64 	%fd45, %fd43, %fd44;
	add.s64 	%rd20, %rd19, %rd6;
	ld.global.u32 	%r43, [%rd20];
	cvt.rn.f64.s32 	%fd46, %r43;
	add.f64 	%fd47, %fd45, %fd46;
	add.s64 	%rd21, %rd20, %rd6;
	ld.global.u32 	%r44, [%rd21];
	cvt.rn.f64.s32 	%fd48, %r44;
	add.f64 	%fd84, %fd47, %fd48;
	add.s32 	%r61, %r61, 16;
	add.s32 	%r60, %r60, %r5;
	setp.ne.s32 	%p4, %r61, 0;
	@%p4 bra 	$L__BB0_4;
$L__BB0_5:
	setp.eq.s32 	%p5, %r2, 0;
	@%p5 bra 	$L__BB0_14;
	and.b32  	%r11, %r24, 7;
	setp.lt.u32 	%p6, %r2, 8;
	@%p6 bra 	$L__BB0_8;
	mad.lo.s32 	%r45, %r63, %r23, %r1;
	mul.wide.s32 	%rd22, %r45, 4;
	add.s64 	%rd23, %rd1, %rd22;
	ld.global.u32 	%r46, [%rd23];
	cvt.rn.f64.s32 	%fd50, %r46;
	add.f64 	%fd51, %fd84, %fd50;
	mul.wide.s32 	%rd24, %r23, 4;
	add.s64 	%rd25, %rd23, %rd24;
	ld.global.u32 	%r47, [%rd25];
	cvt.rn.f64.s32 	%fd52, %r47;
	add.f64 	%fd53, %fd51, %fd52;
	add.s64 	%rd26, %rd25, %rd24;
	ld.global.u32 	%r48, [%rd26];
	cvt.rn.f64.s32 	%fd54, %r48;
	add.f64 	%fd55, %fd53, %fd54;
	add.s64 	%rd27, %rd26, %rd24;
	ld.global.u32 	%r49, [%rd27];
	cvt.rn.f64.s32 	%fd56, %r49;
	add.f64 	%fd57, %fd55, %fd56;
	add.s64 	%rd28, %rd27, %rd24;
	ld.global.u32 	%r50, [%rd28];
	cvt.rn.f64.s32 	%fd58, %r50;
	add.f64 	%fd59, %fd57, %fd58;
	add.s64 	%rd29, %rd28, %rd24;
	ld.global.u32 	%r51, [%rd29];
	cvt.rn.f64.s32 	%fd60, %r51;
	add.f64 	%fd61, %fd59, %fd60;
	add.s64 	%rd30, %rd29, %rd24;
	ld.global.u32 	%r52, [%rd30];
	cvt.rn.f64.s32 	%fd62, %r52;
	add.f64 	%fd63, %fd61, %fd62;
	add.s64 	%rd31, %rd30, %rd24;
	ld.global.u32 	%r53, [%rd31];
	cvt.rn.f64.s32 	%fd64, %r53;
	add.f64 	%fd84, %fd63, %fd64;
	add.s32 	%r63, %r63, 8;
$L__BB0_8:
	setp.eq.s32 	%p7, %r11, 0;
	@%p7 bra 	$L__BB0_14;
	and.b32  	%r14, %r24, 3;
	setp.lt.u32 	%p8, %r11, 4;
	@%p8 bra 	$L__BB0_11;
	mad.lo.s32 	%r54, %r63, %r23, %r1;
	mul.wide.s32 	%rd32, %r54, 4;
	add.s64 	%rd33, %rd1, %rd32;
	ld.global.u32 	%r55, [%rd33];
	cvt.rn.f64.s32 	%fd66, %r55;
	add.f64 	%fd67, %fd84, %fd66;
	mul.wide.s32 	%rd34, %r23, 4;
	add.s64 	%rd35, %rd33, %rd34;
	ld.global.u32 	%r56, [%rd35];
	cvt.rn.f64.s32 	%fd68, %r56;
	add.f64 	%fd69, %fd67, %fd68;
	add.s64 	%rd36, %rd35, %rd34;
	ld.global.u32 	%r57, [%rd36];
	cvt.rn.f64.s32 	%fd70, %r57;
	add.f64 	%fd71, %fd69, %fd70;
	add.s64 	%rd37, %rd36, %rd34;
	ld.global.u32 	%r58, [%rd37];
	cvt.rn.f64.s32 	%fd72, %r58;
	add.f64 	%fd84, %fd71, %fd72;
	add.s32 	%r63, %r63, 4;
$L__BB0_11:
	setp.eq.s32 	%p9, %r14, 0;
	@%p9 bra 	$L__BB0_14;
	mad.lo.s32 	%r66, %r63, %r23, %r1;
	neg.s32 	%r65, %r14;
$L__BB0_13:
	.pragma "nounroll";
	mul.wide.s32 	%rd38, %r66, 4;
	add.s64 	%rd39, %rd1, %rd38;
	ld.global.u32 	%r59, [%rd39];
	cvt.rn.f64.s32 	%fd73, %r59;
	add.f64 	%fd84, %fd84, %fd73;
	add.s32 	%r66, %r66, %r23;
	add.s32 	%r65, %r65, 1;
	setp.ne.s32 	%p10, %r65, 0;
	@%p10 bra 	$L__BB0_13;
$L__BB0_14:
	cvt.rn.f32.s32 	%f1, %r24;
	cvt.f64.f32 	%fd74, %f1;
	div.rn.f64 	%fd75, %fd84, %fd74;
	cvt.rn.f32.f64 	%f2, %fd75;
	cvta.to.global.u64 	%rd40, %rd2;
	mul.wide.s32 	%rd41, %r1, 4;
	add.s64 	%rd42, %rd40, %rd41;
	st.global.f32 	[%rd42], %f2;
$L__BB0_15:
	ret;

}
	// .globl	_Z23creatingLogNormalFramesPfPiS_ii
.visible .entry _Z23creatingLogNormalFramesPfPiS_ii(
	.param .u64 .ptr .align 1 _Z23creatingLogNormalFramesPfPiS_ii_param_0,
	.param .u64 .ptr .align 1 _Z23creatingLogNormalFramesPfPiS_ii_param_1,
	.param .u64 .ptr .align 1 _Z23creatingLogNormalFramesPfPiS_ii_param_2,
	.param .u32 _Z23creatingLogNormalFramesPfPiS_ii_param_3,
	.param .u32 _Z23creatingLogNormalFramesPfPiS_ii_param_4
)
{
	.reg .pred 	%p<38>;
	.reg .b32 	%r<61>;
	.reg .b32 	%f<183>;
	.reg .b64 	%rd<28>;

	ld.param.u64 	%rd4, [_Z23creatingLogNormalFramesPfPiS_ii_param_0];
	ld.param.u64 	%rd5, [_Z23creatingLogNormalFramesPfPiS_ii_param_1];
	ld.param.u64 	%rd6, [_Z23creatingLogNormalFramesPfPiS_ii_param_2];
	ld.param.u32 	%r13, [_Z23creatingLogNormalFramesPfPiS_ii_param_3];
	ld.param.u32 	%r14, [_Z23creatingLogNormalFramesPfPiS_ii_param_4];
	cvta.to.global.u64 	%rd1, %rd6;
	cvta.to.global.u64 	%rd2, %rd5;
	mov.u32 	%r15, %tid.x;
	mov.u32 	%r16, %ctaid.x;
	mov.u32 	%r17, %ntid.x;
	mad.lo.s32 	%r1, %r16, %r17, %r15;
	setp.ge.s32 	%p1, %r1, %r13;
	setp.lt.s32 	%p2, %r14, 1;
	or.pred  	%p3, %p1, %p2;
	@%p3 bra 	$L__BB1_9;
	cvta.to.global.u64 	%rd7, %rd4;
	mul.wide.s32 	%rd8, %r1, 4;
	add.s64 	%rd3, %rd7, %rd8;
	and.b32  	%r2, %r14, 3;
	setp.lt.u32 	%p4, %r14, 4;
	mov.b32 	%r60, 0;
	@%p4 bra 	$L__BB1_4;
	and.b32  	%r60, %r14, 2147483644;
	neg.s32 	%r58, %r60;
	shl.b32 	%r5, %r13, 2;
	mul.wide.s32 	%rd12, %r13, 4;
	mov.u32 	%r57, %r1;
$L__BB1_3:
	.pragma "nounroll";
	mul.wide.s32 	%rd9, %r57, 4;
	add.s64 	%rd10, %rd2, %rd9;
	ld.global.u32 	%r19, [%rd10];
	cvt.rn.f32.s32 	%f1, %r19;
	ld.global.f32 	%f2, [%rd3];
	sub.f32 	%f3, %f1, %f2;
	add.s64 	%rd11, %rd1, %rd9;
	abs.f32 	%f4, %f3;
	setp.eq.f32 	%p5, %f4, 0f00000000;
	selp.f32 	%f5, 0f358637BD, %f4, %p5;
	setp.lt.f32 	%p6, %f5, 0f00800000;
	mul.f32 	%f6, %f5, 0f4B000000;
	selp.f32 	%f7, %f6, %f5, %p6;
	selp.f32 	%f8, 0fC1B80000, 0f00000000, %p6;
	mov.b32 	%r20, %f7;
	add.s32 	%r21, %r20, -1059760811;
	and.b32  	%r22, %r21, -8388608;
	sub.s32 	%r23, %r20, %r22;
	mov.b32 	%f9, %r23;
	cvt.rn.f32.s32 	%f10, %r22;
	fma.rn.f32 	%f11, %f10, 0f34000000, %f8;
	add.f32 	%f12, %f9, 0fBF800000;
	fma.rn.f32 	%f13, %f12, 0fBE055027, 0f3E1039F6;
	fma.rn.f32 	%f14, %f13, %f12, 0fBDF8CDCC;
	fma.rn.f32 	%f15, %f14, %f12, 0f3E0F2955;
	fma.rn.f32 	%f16, %f15, %f12, 0fBE2AD8B9;
	fma.rn.f32 	%f17, %f16, %f12, 0f3E4CED0B;
	fma.rn.f32 	%f18, %f17, %f12, 0fBE7FFF22;
	fma.rn.f32 	%f19, %f18, %f12, 0f3EAAAA78;
	fma.rn.f32 	%f20, %f19, %f12, 0fBF000000;
	mul.f32 	%f21, %f12, %f20;
	fma.rn.f32 	%f22, %f21, %f12, %f12;
	fma.rn.f32 	%f23, %f11, 0f3F317218, %f22;
	setp.gt.u32 	%p7, %r20, 2139095039;
	fma.rn.f32 	%f24, %f7, 0f7F800000, 0f7F800000;
	selp.f32 	%f25, %f24, %f23, %p7;
	setp.eq.f32 	%p8, %f7, 0f00000000;
	selp.f32 	%f26, 0fFF800000, %f25, %p8;
	st.global.f32 	[%rd11], %f26;
	add.s64 	%rd13, %rd10, %rd12;
	ld.global.u32 	%r24, [%rd13];
	cvt.rn.f32.s32 	%f27, %r24;
	ld.global.f32 	%f28, [%rd3];
	sub.f32 	%f29, %f27, %f28;
	add.s64 	%rd14, %rd11, %rd12;
	abs.f32 	%f30, %f29;
	setp.eq.f32 	%p9, %f30, 0f00000000;
	selp.f32 	%f31, 0f358637BD, %f30, %p9;
	setp.lt.f32 	%p10, %f31, 0f00800000;
	mul.f32 	%f32, %f31, 0f4B000000;
	selp.f32 	%f33, %f32, %f31, %p10;
	selp.f32 	%f34, 0fC1B80000, 0f00000000, %p10;
	mov.b32 	%r25, %f33;
	add.s32 	%r26, %r25, -1059760811;
	and.b32  	%r27, %r26, -8388608;
	sub.s32 	%r28, %r25, %r27;
	mov.b32 	%f35, %r28;
	cvt.rn.f32.s32 	%f36, %r27;
	fma.rn.f32 	%f37, %f36, 0f34000000, %f34;
	add.f32 	%f38, %f35, 0fBF800000;
	fma.rn.f32 	%f39, %f38, 0fBE055027, 0f3E1039F6;
	fma.rn.f32 	%f40, %f39, %f38, 0fBDF8CDCC;
	fma.rn.f32 	%f41, %f40, %f38, 0f3E0F2955;
	fma.rn.f32 	%f42, %f41, %f38, 0fBE2AD8B9;
	fma.rn.f32 	%f43, %f42, %f38, 0f3E4CED0B;
	fma.rn.f32 	%f44, %f43, %f38, 0fBE7FFF22;
	fma.rn.f32 	%f45, %f44, %f38, 0f3EAAAA78;
	fma.rn.f32 	%f46, %f45, %f38, 0fBF000000;
	mul.f32 	%f47, %f38, %f46;
	fma.rn.f32 	%f48, %f47, %f38, %f38;
	fma.rn.f32 	%f49, %f37, 0f3F317218, %f48;
	setp.gt.u32 	%p11, %r25, 2139095039;
	fma.rn.f32 	%f50, %f33, 0f7F800000, 0f7F800000;
	selp.f32 	%f51, %f50, %f49, %p11;
	setp.eq.f32 	%p12, %f33, 0f00000000;
	selp.f32 	%f52, 0fFF800000, %f51, %p12;
	st.global.f32 	[%rd14], %f52;
	add.s64 	%rd15, %rd13, %rd12;
	ld.global.u32 	%r29, [%rd15];
	cvt.rn.f32.s32 	%f53, %r29;
	ld.global.f32 	%f54, [%rd3];
	sub.f32 	%f55, %f53, %f54;
	add.s64 	%rd16, %rd14, %rd12;
	abs.f32 	%f56, %f55;
	setp.eq.f32 	%p13, %f56, 0f00000000;
	selp.f32 	%f57, 0f358637BD, %f56, %p13;
	setp.lt.f32 	%p14, %f57, 0f00800000;
	mul.f32 	%f58, %f57, 0f4B000000;
	selp.f32 	%f59, %f58, %f57, %p14;
	selp.f32 	%f60, 0fC1B80000, 0f00000000, %p14;
	mov.b32 	%r30, %f59;
	add.s32 	%r31, %r30, -1059760811;
	and.b32  	%r32, %r31, -8388608;
	sub.s32 	%r33, %r30, %r32;
	mov.b32 	%f61, %r33;
	cvt.rn.f32.s32 	%f62, %r32;
	fma.rn.f32 	%f63, %f62, 0f34000000, %f60;
	add.f32 	%f64, %f61, 0fBF800000;
	fma.rn.f32 	%f65, %f64, 0fBE055027, 0f3E1039F6;
	fma.rn.f32 	%f66, %f65, %f64, 0fBDF8CDCC;
	fma.rn.f32 	%f67, %f66, %f64, 0f3E0F2955;
	fma.rn.f32 	%f68, %f67, %f64, 0fBE2AD8B9;
	fma.rn.f32 	%f69, %f68, %f64, 0f3E4CED0B;
	fma.rn.f32 	%f70, %f69, %f64, 0fBE7FFF22;
	fma.rn.f32 	%f71, %f70, %f64, 0f3EAAAA78;
	fma.rn.f32 	%f72, %f71, %f64, 0fBF000000;
	mul.f32 	%f73, %f64, %f72;
	fma.rn.f32 	%f74, %f73, %f64, %f64;
	fma.rn.f32 	%f75, %f63, 0f3F317218, %f74;
	setp.gt.u32 	%p15, %r30, 2139095039;
	fma.rn.f32 	%f76, %f59, 0f7F800000, 0f7F800000;
	selp.f32 	%f77, %f76, %f75, %p15;
	setp.eq.f32 	%p16, %f59, 0f00000000;
	selp.f32 	%f78, 0fFF800000, %f77, %p16;
	st.global.f32 	[%rd16], %f78;
	add.s64 	%rd17, %rd15, %rd12;
	ld.global.u32 	%r34, [%rd17];
	cvt.rn.f32.s32 	%f79, %r34;
	ld.global.f32 	%f80, [%rd3];
	sub.f32 	%f81, %f79, %f80;
	add.s64 	%rd18, %rd16, %rd12;
	abs.f32 	%f82, %f81;
	setp.eq.f32 	%p17, %f82, 0f00000000;
	selp.f32 	%f83, 0f358637BD, %f82, %p17;
	setp.lt.f32 	%p18, %f83, 0f00800000;
	mul.f32 	%f84, %f83, 0f4B000000;
	selp.f32 	%f85, %f84, %f83, %p18;
	selp.f32 	%f86, 0fC1B80000, 0f00000000, %p18;
	mov.b32 	%r35, %f85;
	add.s32 	%r36, %r35, -1059760811;
	and.b32  	%r37, %r36, -8388608;
	sub.s32 	%r38, %r35, %r37;
	mov.b32 	%f87, %r38;
	cvt.rn.f32.s32 	%f88, %r37;
	fma.rn.f32 	%f89, %f88, 0f34000000, %f86;
	add.f32 	%f90, %f87, 0fBF800000;
	fma.rn.f32 	%f91, %f90, 0fBE055027, 0f3E1039F6;
	fma.rn.f32 	%f92, %f91, %f90, 0fBDF8CDCC;
	fma.rn.f32 	%f93, %f92, %f90, 0f3E0F2955;
	fma.rn.f32 	%f94, %f93, %f90, 0fBE2AD8B9;
	fma.rn.f32 	%f95, %f94, %f90, 0f3E4CED0B;
	fma.rn.f32 	%f96, %f95, %f90, 0fBE7FFF22;
	fma.rn.f32 	%f97, %f96, %f90, 0f3EAAAA78;
	fma.rn.f32 	%f98, %f97, %f90, 0fBF000000;
	mul.f32 	%f99, %f90, %f98;
	fma.rn.f32 	%f100, %f99, %f90, %f90;
	fma.rn.f32 	%f101, %f89, 0f3F317218, %f100;
	setp.gt.u32 	%p19, %r35, 2139095039;
	fma.rn.f32 	%f102, %f85, 0f7F800000, 0f7F800000;
	selp.f32 	%f103, %f102, %f101, %p19;
	setp.eq.f32 	%p20, %f85, 0f00000000;
	selp.f32 	%f104, 0fFF800000, %f103, %p20;
	st.global.f32 	[%rd18], %f104;
	add.s32 	%r58, %r58, 4;
	add.s32 	%r57, %r57, %r5;
	setp.ne.s32 	%p21, %r58, 0;
	@%p21 bra 	$L__BB1_3;
$L__BB1_4:
	setp.eq.s32 	%p22, %r2, 0;
	@%p22 bra 	$L__BB1_9;
	setp.eq.s32 	%p23, %r2, 1;
	@%p23 bra 	$L__BB1_7;
	mad.lo.s32 	%r39, %r60, %r13, %r1;
	mul.wide.s32 	%rd19, %r39, 4;
	add.s64 	%rd20, %rd2, %rd19;
	ld.global.u32 	%r40, [%rd20];
	cvt.rn.f32.s32 	%f105, %r40;
	ld.global.f32 	%f106, [%rd3];
	sub.f32 	%f107, %f105, %f106;
	add.s64 	%rd21, %rd1, %rd19;
	abs.f32 	%f108, %f107;
	setp.eq.f32 	%p24, %f108, 0f00000000;
	selp.f32 	%f109, 0f358637BD, %f108, %p24;
	setp.lt.f32 	%p25, %f109, 0f00800000;
	mul.f32 	%f110, %f109, 0f4B000000;
	selp.f32 	%f111, %f110, %f109, %p25;
	selp.f32 	%f112, 0fC1B80000, 0f00000000, %p25;
	mov.b32 	%r41, %f111;
	add.s32 	%r42, %r41, -1059760811;
	and.b32  	%r43, %r42, -8388608;
	sub.s32 	%r44, %r41, %r43;
	mov.b32 	%f113, %r44;
	cvt.rn.f32.s32 	%f114, %r43;
	fma.rn.f32 	%f115, %f114, 0f34000000, %f112;
	add.f32 	%f116, %f113, 0fBF800000;
	fma.rn.f32 	%f117, %f116, 0fBE055027, 0f3E1039F6;
	fma.rn.f32 	%f118, %f117, %f116, 0fBDF8CDCC;
	fma.rn.f32 	%f119, %f118, %f116, 0f3E0F2955;
	fma.rn.f32 	%f120, %f119, %f116, 0fBE2AD8B9;
	fma.rn.f32 	%f121, %f120, %f116, 0f3E4CED0B;
	fma.rn.f32 	%f122, %f121, %f116, 0fBE7FFF22;
	fma.rn.f32 	%f123, %f122, %f116, 0f3EAAAA78;
	fma.rn.f32 	%f124, %f123, %f116, 0fBF000000;
	mul.f32 	%f125, %f116, %f124;
	fma.rn.f32 	%f126, %f125, %f116, %f116;
	fma.rn.f32 	%f127, %f115, 0f3F317218, %f126;
	setp.gt.u32 	%p26, %r41, 2139095039;
	fma.rn.f32 	%f128, %f111, 0f7F800000, 0f7F800000;
	selp.f32 	%f129, %f128, %f127, %p26;
	setp.eq.f32 	%p27, %f111, 0f00000000;
	selp.f32 	%f130, 0fFF800000, %f129, %p27;
	st.global.f32 	[%rd21], %f130;
	mul.wide.s32 	%rd22, %r13, 4;
	add.s64 	%rd23, %rd20, %rd22;
	ld.global.u32 	%r45, [%rd23];
	cvt.rn.f32.s32 	%f131, %r45;
	ld.global.f32 	%f132, [%rd3];
	sub.f32 	%f133, %f131, %f132;
	add.s64 	%rd24, %rd21, %rd22;
	abs.f32 	%f134, %f133;
	setp.eq.f32 	%p28, %f134, 0f00000000;
	selp.f32 	%f135, 0f358637BD, %f134, %p28;
	setp.lt.f32 	%p29, %f135, 0f00800000;
	mul.f32 	%f136, %f135, 0f4B000000;
	selp.f32 	%f137, %f136, %f135, %p29;
	selp.f32 	%f138, 0fC1B80000, 0f00000000, %p29;
	mov.b32 	%r46, %f137;
	add.s32 	%r47, %r46, -1059760811;
	and.b32  	%r48, %r47, -8388608;
	sub.s32 	%r49, %r46, %r48;
	mov.b32 	%f139, %r49;
	cvt.rn.f32.s32 	%f140, %r48;
	fma.rn.f32 	%f141, %f140, 0f34000000, %f138;
	add.f32 	%f142, %f139, 0fBF800000;
	fma.rn.f32 	%f143, %f142, 0fBE055027, 0f3E1039F6;
	fma.rn.f32 	%f144, %f143, %f142, 0fBDF8CDCC;
	fma.rn.f32 	%f145, %f144, %f142, 0f3E0F2955;
	fma.rn.f32 	%f146, %f145, %f142, 0fBE2AD8B9;
	fma.rn.f32 	%f147, %f146, %f142, 0f3E4CED0B;
	fma.rn.f32 	%f148, %f147, %f142, 0fBE7FFF22;
	fma.rn.f32 	%f149, %f148, %f142, 0f3EAAAA78;
	fma.rn.f32 	%f150, %f149, %f142, 0fBF000000;
	mul.f32 	%f151, %f142, %f150;
	fma.rn.f32 	%f152, %f151, %f142, %f142;
	fma.rn.f32 	%f153, %f141, 0f3F317218, %f152;
	setp.gt.u32 	%p30, %r46, 2139095039;
	fma.rn.f32 	%f154, %f137, 0f7F800000, 0f7F800000;
	selp.f32 	%f155, %f154, %f153, %p30;
	setp.eq.f32 	%p31, %f137, 0f00000000;
	selp.f32 	%f156, 0fFF800000, %f155, %p31;
	st.global.f32 	[%rd24], %f156;
	add.s32 	%r60, %r60, 2;
$L__BB1_7:
	and.b32  	%r50, %r14, 1;
	setp.eq.b32 	%p32, %r50, 1;
	not.pred 	%p33, %p32;
	@%p33 bra 	$L__BB1_9;
	mad.lo.s32 	%r51, %r60, %r13, %r1;
	mul.wide.s32 	%rd25, %r51, 4;
	add.s64 	%rd26, %rd2, %rd25;
	ld.global.u32 	%r52, [%rd26];
	cvt.rn.f32.s32 	%f157, %r52;
	ld.global.f32 	%f158, [%rd3];
	sub.f32 	%f159, %f157, %f158;
	add.s64 	%rd27, %rd1, %rd25;
	abs.f32 	%f160, %f159;
	setp.eq.f32 	%p34, %f160, 0f00000000;
	selp.f32 	%f161, 0f358637BD, %f160, %p34;
	setp.lt.f32 	%p35, %f161, 0f00800000;
	mul.f32 	%f162, %f161, 0f4B000000;
	selp.f32 	%f163, %f162, %f161, %p35;
	selp.f32 	%f164, 0fC1B80000, 0f00000000, %p35;
	mov.b32 	%r53, %f163;
	add.s32 	%r54, %r53, -1059760811;
	and.b32  	%r55, %r54, -8388608;
	sub.s32 	%r56, %r53, %r55;
	mov.b32 	%f165, %r56;
	cvt.rn.f32.s32 	%f166, %r55;
	fma.rn.f32 	%f167, %f166, 0f34000000, %f164;
	add.f32 	%f168, %f165, 0fBF800000;
	fma.rn.f32 	%f169, %f168, 0fBE055027, 0f3E1039F6;
	fma.rn.f32 	%f170, %f169, %f168, 0fBDF8CDCC;
	fma.rn.f32 	%f171, %f170, %f168, 0f3E0F2955;
	fma.rn.f32 	%f172, %f171, %f168, 0fBE2AD8B9;
	fma.rn.f32 	%f173, %f172, %f168, 0f3E4CED0B;
	fma.rn.f32 	%f174, %f173, %f168, 0fBE7FFF22;
	fma.rn.f32 	%f175, %f174, %f168, 0f3EAAAA78;
	fma.rn.f32 	%f176, %f175, %f168, 0fBF000000;
	mul.f32 	%f177, %f168, %f176;
	fma.rn.f32 	%f178, %f177, %f168, %f168;
	fma.rn.f32 	%f179, %f167, 0f3F317218, %f178;
	setp.gt.u32 	%p36, %r53, 2139095039;
	fma.rn.f32 	%f180, %f163, 0f7F800000, 0f7F800000;
	selp.f32 	%f181, %f180, %f179, %p36;
	setp.eq.f32 	%p37, %f163, 0f00000000;
	selp.f32 	%f182, 0fFF800000, %f181, %p37;
	st.global.f32 	[%rd27], %f182;
$L__BB1_9:
	ret;

}
	// .globl	_Z26creatingMeanLogNormalFramePfS_ii
.visible .entry _Z26creatingMeanLogNormalFramePfS_ii(
	.param .u64 .ptr .align 1 _Z26creatingMeanLogNormalFramePfS_ii_param_0,
	.param .u64 .ptr .align 1 _Z26creatingMeanLogNormalFramePfS_ii_param_1,
	.param .u32 _Z26creatingMeanLogNormalFramePfS_ii_param_2,
	.param .u32 _Z26creatingMeanLogNormalFramePfS_ii_param_3
)
{
	.reg .pred 	%p<11>;
	.reg .b32 	%r<38>;
	.reg .b32 	%f<32>;
	.reg .b64 	%rd<43>;
	.reg .b64 	%fd<85>;

	ld.param.u64 	%rd2, [_Z26creatingMeanLogNormalFramePfS_ii_param_0];
	ld.param.u64 	%rd3, [_Z26creatingMeanLogNormalFramePfS_ii_param_1];
	ld.param.u32 	%r23, [_Z26creatingMeanLogNormalFramePfS_ii_param_2];
	ld.param.u32 	%r24, [_Z26creatingMeanLogNormalFramePfS_ii_param_3];
	cvta.to.global.u64 	%rd1, %rd3;
	mov.u32 	%r25, %tid.x;
	mov.u32 	%r26, %ctaid.x;
	mov.u32 	%r27, %ntid.x;
	mad.lo.s32 	%r1, %r26, %r27, %r25;
	setp.ge.s32 	%p1, %r1, %r23;
	@%p1 bra 	$L__BB2_15;
	setp.lt.s32 	%p2, %r24, 1;
	mov.f64 	%fd84, 0d0000000000000000;
	@%p2 bra 	$L__BB2_14;
	and.b32  	%r2, %r24, 15;
	setp.lt.u32 	%p3, %r24, 16;
	mov.f64 	%fd84, 0d0000000000000000;
	mov.b32 	%r34, 0;
	@%p3 bra 	$L__BB2_5;
	and.b32  	%r34, %r24, 2147483632;
	neg.s32 	%r32, %r34;
	shl.b32 	%r5, %r23, 4;
	mov.f64 	%fd84, 0d0000000000000000;
	mul.wide.s32 	%rd6, %r23, 4;
	mov.u32 	%r31, %r1;
$L__BB2_4:
	.pragma "nounroll";
	mul.wide.s32 	%rd4, %r31, 4;
	add.s64 	%rd5, %rd1, %rd4;
	ld.global.f32 	%f1, [%rd5];
	cvt.f64.f32 	%fd18, %f1;
	add.f64 	%fd19, %fd84, %fd18;
	add.s64 	%rd7, %rd5, %rd6;
	ld.global.f32 	%f2, [%rd7];
	cvt.f64.f32 	%fd20, %f2;
	add.f64 	%fd21, %fd19, %fd20;
	add.s64 	%rd8, %rd7, %rd6;
	ld.global.f32 	%f3, [%rd8];
	cvt.f64.f32 	%fd22, %f3;
	add.f64 	%fd23, %fd21, %fd22;
	add.s64 	%rd9, %rd8, %rd6;
	ld.global.f32 	%f4, [%rd9];
	cvt.f64.f32 	%fd24, %f4;
	add.f64 	%fd25, %fd23, %fd24;
	add.s64 	%rd10, %rd9, %rd6;
	ld.global.f32 	%f5, [%rd10];
	cvt.f64.f32 	%fd26, %f5;
	add.f64 	%fd27, %fd25, %fd26;
	add.s64 	%rd11, %rd10, %rd6;
	ld.global.f32 	%f6, [%rd11];
	cvt.f64.f32 	%fd28, %f6;
	add.f64 	%fd29, %fd27, %fd28;
	add.s64 	%rd12, %rd11, %rd6;
	ld.global.f32 	%f7, [%rd12];
	cvt.f64.f32 	%fd30, %f7;
	add.f64 	%fd31, %fd29, %fd30;
	add.s64 	%rd13, %rd12, %rd6;
	ld.global.f32 	%f8, [%rd13];
	cvt.f64.f32 	%fd32, %f8;
	add.f64 	%fd33, %fd31, %fd32;
	add.s64 	%rd14, %rd13, %rd6;
	ld.global.f32 	%f9, [%rd14];
	cvt.f64.f32 	%fd34, %f9;
	add.f64 	%fd35, %fd33, %fd34;
	add.s64 	%rd15, %rd14, %rd6;
	ld.global.f32 	%f10, [%rd15];
	cvt.f64.f32 	%fd36, %f10;
	add.f64 	%fd37, %fd35, %fd36;
	add.s64 	%rd16, %rd15, %rd6;
	ld.global.f32 	%f11, [%rd16];
	cvt.f64.f32 	%fd38, %f11;
	add.f64 	%fd39, %fd37, %fd38;
	add.s64 	%rd17, %rd16, %rd6;
	ld.global.f32 	%f12, [%rd17];
	cvt.f64.f32 	%fd40, %f12;
	add.f64 	%fd41, %fd39, %fd40;
	add.s64 	%rd18, %rd17, %rd6;
	ld.global.f32 	%f13, [%rd18];
	cvt.f64.f32 	%fd42, %f13;
	add.f64 	%fd43, %fd41, %fd42;
	add.s64 	%rd19, %rd18, %rd6;
	ld.global.f32 	%f14, [%rd19];
	cvt.f64.f32 	%fd44, %f14;
	add.f64 	%fd45, %fd43, %fd44;
	add.s64 	%rd20, %rd19, %rd6;
	ld.global.f32 	%f15, [%rd20];
	cvt.f64.f32 	%fd46, %f15;
	add.f64 	%fd47, %fd45, %fd46;
	add.s64 	%rd21, %rd20, %rd6;
	ld.global.f32 	%f16, [%rd21];
	cvt.f64.f32 	%fd48, %f16;
	add.f64 	%fd84, %fd47, %fd48;
	add.s32 	%r32, %r32, 16;
	add.s32 	%r31, %r31, %r5;
	setp.ne.s32 	%p4, %r32, 0;
	@%p4 bra 	$L__BB2_4;
$L__BB2_5:
	setp.eq.s32 	%p5, %r2, 0;
	@%p5 bra 	$L__BB2_14;
	and.b32  	%r11, %r24, 7;
	setp.lt.u32 	%p6, %r2, 8;
	@%p6 bra 	$L__BB2_8;
	mad.lo.s32 	%r29, %r34, %r23, %r1;
	mul.wide.s32 	%rd22, %r29, 4;
	add.s64 	%rd23, %rd1, %rd22;
	ld.global.f32 	%f17, [%rd23];
	cvt.f64.f32 	%fd50, %f17;
	add.f64 	%fd51, %fd84, %fd50;
	mul.wide.s32 	%rd24, %r23, 4;
	add.s64 	%rd25, %rd23, %rd24;
	ld.global.f32 	%f18, [%rd25];
	cvt.f64.f32 	%fd52, %f18;
	add.f64 	%fd53, %fd51, %fd52;
	add.s64 	%rd26, %rd25, %rd24;
	ld.global.f32 	%f19, [%rd26];
	cvt.f64.f32 	%fd54, %f19;
	add.f64 	%fd55, %fd53, %fd54;
	add.s64 	%rd27, %rd26, %rd24;
	ld.global.f32 	%f20, [%rd27];
	cvt.f64.f32 	%fd56, %f20;
	add.f64 	%fd57, %fd55, %fd56;
	add.s64 	%rd28, %rd27, %rd24;
	ld.global.f32 	%f21, [%rd28];
	cvt.f64.f32 	%fd58, %f21;
	add.f64 	%fd59, %fd57, %fd58;
	add.s64 	%rd29, %rd28, %rd24;
	ld.global.f32 	%f22, [%rd29];
	cvt.f64.f32 	%fd60, %f22;
	add.f64 	%fd61, %fd59, %fd60;
	add.s64 	%rd30, %rd29, %rd24;
	ld.global.f32 	%f23, [%rd30];
	cvt.f64.f32 	%fd62, %f23;
	add.f64 	%fd63, %fd61, %fd62;
	add.s64 	%rd31, %rd30, %rd24;
	ld.global.f32 	%f24, [%rd31];
	cvt.f64.f32 	%fd64, %f24;
	add.f64 	%fd84, %fd63, %fd64;
	add.s32 	%r34, %r34, 8;
$L__BB2_8:
	setp.eq.s32 	%p7, %r11, 0;
	@%p7 bra 	$L__BB2_14;
	and.b32  	%r14, %r24, 3;
	setp.lt.u32 	%p8, %r11, 4;
	@%p8 bra 	$L__BB2_11;
	mad.lo.s32 	%r30, %r34, %r23, %r1;
	mul.wide.s32 	%rd32, %r30, 4;
	add.s64 	%rd33, %rd1, %rd32;
	ld.global.f32 	%f25, [%rd33];
	cvt.f64.f32 	%fd66, %f25;
	add.f64 	%fd67, %fd84, %fd66;
	mul.wide.s32 	%rd34, %r23, 4;
	add.s64 	%rd35, %rd33, %rd34;
	ld.global.f32 	%f26, [%rd35];
	cvt.f64.f32 	%fd68, %f26;
	add.f64 	%fd69, %fd67, %fd68;
	add.s64 	%rd36, %rd35, %rd34;
	ld.global.f32 	%f27, [%rd36];
	cvt.f64.f32 	%fd70, %f27;
	add.f64 	%fd71, %fd69, %fd70;
	add.s64 	%rd37, %rd36, %rd34;
	ld.global.f32 	%f28, [%rd37];
	cvt.f64.f32 	%fd72, %f28;
	add.f64 	%fd84, %fd71, %fd72;
	add.s32 	%r34, %r34, 4;
$L__BB2_11:
	setp.eq.s32 	%p9, %r14, 0;
	@%p9 bra 	$L__BB2_14;
	mad.lo.s32 	%r37, %r34, %r23, %r1;
	neg.s32 	%r36, %r14;
$L__BB2_13:
	.pragma "nounroll";
	mul.wide.s32 	%rd38, %r37, 4;
	add.s64 	%rd39, %rd1, %rd38;
	ld.global.f32 	%f29, [%rd39];
	cvt.f64.f32 	%fd73, %f29;
	add.f64 	%fd84, %fd84, %fd73;
	add.s32 	%r37, %r37, %r23;
	add.s32 	%r36, %r36, 1;
	setp.ne.s32 	%p10, %r36, 0;
	@%p10 bra 	$L__BB2_13;
$L__BB2_14:
	cvt.rn.f32.s32 	%f30, %r24;
	cvt.f64.f32 	%fd74, %f30;
	div.rn.f64 	%fd75, %fd84, %fd74;
	cvt.rn.f32.f64 	%f31, %fd75;
	cvta.to.global.u64 	%rd40, %rd2;
	mul.wide.s32 	%rd41, %r1, 4;
	add.s64 	%rd42, %rd40, %rd41;
	st.global.f32 	[%rd42], %f31;
$L__BB2_15:
	ret;

}
	// .globl	_Z28creatingMedianLogNormalFramePfS_ii
.visible .entry _Z28creatingMedianLogNormalFramePfS_ii(
	.param .u64 .ptr .align 1 _Z28creatingMedianLogNormalFramePfS_ii_param_0,
	.param .u64 .ptr .align 1 _Z28creatingMedianLogNormalFramePfS_ii_param_1,
	.param .u32 _Z28creatingMedianLogNormalFramePfS_ii_param_2,
	.param .u32 _Z28creatingMedianLogNormalFramePfS_ii_param_3
)
{
	.local .align 4 .b8 	__local_depot3[20];
	.reg .b64 	%SP;
	.reg .b64 	%SPL;
	.reg .pred 	%p<130>;
	.reg .b32 	%r<284>;
	.reg .b32 	%f<235>;
	.reg .b64 	%rd<124>;

	mov.u64 	%SPL, __local_depot3;
	ld.param.u64 	%rd23, [_Z28creatingMedianLogNormalFramePfS_ii_param_0];
	ld.param.u64 	%rd24, [_Z28creatingMedianLogNormalFramePfS_ii_param_1];
	ld.param.u32 	%r93, [_Z28creatingMedianLogNormalFramePfS_ii_param_2];
	ld.param.u32 	%r94, [_Z28creatingMedianLogNormalFramePfS_ii_param_3];
	cvta.to.global.u64 	%rd1, %rd24;
	add.u64 	%rd2, %SPL, 0;
	mov.u32 	%r95, %tid.x;
	mov.u32 	%r96, %ctaid.x;
	mov.u32 	%r97, %ntid.x;
	mad.lo.s32 	%r1, %r96, %r97, %r95;
	setp.ge.s32 	%p1, %r1, %r93;
	@%p1 bra 	$L__BB3_147;
	setp.lt.s32 	%p2, %r94, 1;
	@%p2 bra 	$L__BB3_14;
	and.b32  	%r2, %r94, 15;
	setp.lt.u32 	%p3, %r94, 16;
	mov.b32 	%r244, 0;
	@%p3 bra 	$L__BB3_5;
	and.b32  	%r244, %r94, 2147483632;
	mov.b32 	%r242, 0;
$L__BB3_4:
	.pragma "nounroll";
	mul.wide.u32 	%rd26, %r242, 4;
	add.s64 	%rd27, %rd2, %rd26;
	mov.b32 	%r100, 0;
	st.local.u32 	[%rd27], %r100;
	st.local.u32 	[%rd27+4], %r100;
	st.local.u32 	[%rd27+8], %r100;
	st.local.u32 	[%rd27+12], %r100;
	st.local.u32 	[%rd27+16], %r100;
	st.local.u32 	[%rd27+20], %r100;
	st.local.u32 	[%rd27+24], %r100;
	st.local.u32 	[%rd27+28], %r100;
	st.local.u32 	[%rd27+32], %r100;
	st.local.u32 	[%rd27+36], %r100;
	st.local.u32 	[%rd27+40], %r100;
	st.local.u32 	[%rd27+44], %r100;
	st.local.u32 	[%rd27+48], %r100;
	st.local.u32 	[%rd27+52], %r100;
	st.local.u32 	[%rd27+56], %r100;
	st.local.u32 	[%rd27+60], %r100;
	add.s32 	%r242, %r242, 16;
	setp.ne.s32 	%p4, %r242, %r244;
	@%p4 bra 	$L__BB3_4;
$L__BB3_5:
	setp.eq.s32 	%p5, %r2, 0;
	@%p5 bra 	$L__BB3_14;
	and.b32  	%r7, %r94, 7;
	setp.lt.u32 	%p6, %r2, 8;
	@%p6 bra 	$L__BB3_8;
	mul.wide.u32 	%rd28, %r244, 4;
	add.s64 	%rd29, %rd2, %rd28;
	mov.b32 	%r101, 0;
	st.local.u32 	[%rd29], %r101;
	st.local.u32 	[%rd29+4], %r101;
	st.local.u32 	[%rd29+8], %r101;
	st.local.u32 	[%rd29+12], %r101;
	st.local.u32 	[%rd29+16], %r101;
	st.local.u32 	[%rd29+20], %r101;
	st.local.u32 	[%rd29+24], %r101;
	st.local.u32 	[%rd29+28], %r101;
	add.s32 	%r244, %r244, 8;
$L__BB3_8:
	setp.eq.s32 	%p7, %r7, 0;
	@%p7 bra 	$L__BB3_14;
	and.b32  	%r10, %r94, 3;
	setp.lt.u32 	%p8, %r7, 4;
	@%p8 bra 	$L__BB3_11;
	mul.wide.u32 	%rd30, %r244, 4;
	add.s64 	%rd31, %rd2, %rd30;
	mov.b32 	%r102, 0;
	st.local.u32 	[%rd31], %r102;
	st.local.u32 	[%rd31+4], %r102;
	st.local.u32 	[%rd31+8], %r102;
	st.local.u32 	[%rd31+12], %r102;
	add.s32 	%r244, %r244, 4;
$L__BB3_11:
	setp.eq.s32 	%p9, %r10, 0;
	@%p9 bra 	$L__BB3_14;
	mov.b32 	%r247, 0;
$L__BB3_13:
	.pragma "nounroll";
	mul.wide.u32 	%rd32, %r244, 4;
	add.s64 	%rd33, %rd2, %rd32;
	mov.b32 	%r104, 0;
	st.local.u32 	[%rd33], %r104;
	add.s32 	%r244, %r244, 1;
	add.s32 	%r247, %r247, 1;
	setp.ne.s32 	%p10, %r247, %r10;
	@%p10 bra 	$L__BB3_13;
$L__BB3_14:
	and.b32  	%r105, %r94, 1;
	setp.eq.b32 	%p11, %r105, 1;
	mov.f32 	%f214, 0f00000000;
	@%p11 bra 	$L__BB3_80;
	shr.s32 	%r17, %r94, 1;
	add.s32 	%r18, %r17, -1;
	setp.lt.s32 	%p56, %r17, 0;
	@%p56 bra 	$L__BB3_146;
	setp.lt.s32 	%p57, %r94, 1;
	@%p57 bra 	$L__BB3_39;
	and.b32  	%r19, %r94, 2;
	and.b32  	%r20, %r94, 2147483644;
	neg.s32 	%r21, %r20;
	shl.b32 	%r22, %r93, 2;
	mov.b32 	%r249, 0;
	mov.b32 	%r254, -1;
	mov.f32 	%f182, 0f00000000;
	mov.u64 	%rd114, $str;
	mul.wide.s32 	%rd112, %r93, 4;
	add.s64 	%rd3, %rd2, 8;
$L__BB3_18:
	setp.lt.u32 	%p110, %r94, 4;
	mov.f32 	%f174, 0f4B189680;
	mov.b32 	%r259, 0;
	@%p110 bra 	$L__BB3_29;
	mov.f32 	%f174, 0f4B189680;
	mov.b32 	%r251, 1;
	mov.u32 	%r250, %r1;
	mov.u64 	%rd123, %rd3;
	mov.u32 	%r252, %r21;
$L__BB3_20:
	mul.wide.s32 	%rd108, %r250, 4;
	add.s64 	%rd5, %rd1, %rd108;
	ld.global.f32 	%f3, [%rd5];
	setp.geu.f32 	%p111, %f3, %f174;
	@%p111 bra 	$L__BB3_22;
	ld.local.u32 	%r227, [%rd123+-8];
	setp.eq.s32 	%p112, %r227, 0;
	add.s32 	%r228, %r251, -1;
	selp.b32 	%r254, %r228, %r254, %p112;
	selp.f32 	%f174, %f3, %f174, %p112;
$L__BB3_22:
	add.s64 	%rd7, %rd5, %rd112;
	ld.global.f32 	%f6, [%rd7];
	setp.geu.f32 	%p113, %f6, %f174;
	@%p113 bra 	$L__BB3_24;
	ld.local.u32 	%r229, [%rd123+-4];
	setp.eq.s32 	%p114, %r229, 0;
	selp.b32 	%r254, %r251, %r254, %p114;
	selp.f32 	%f174, %f6, %f174, %p114;
$L__BB3_24:
	add.s64 	%rd8, %rd7, %rd112;
	ld.global.f32 	%f9, [%rd8];
	setp.geu.f32 	%p115, %f9, %f174;
	@%p115 bra 	$L__BB3_26;
	add.s32 	%r230, %r251, 1;
	ld.local.u32 	%r231, [%rd123];
	setp.eq.s32 	%p116, %r231, 0;
	selp.b32 	%r254, %r230, %r254, %p116;
	selp.f32 	%f174, %f9, %f174, %p116;
$L__BB3_26:
	add.s64 	%rd109, %rd8, %rd112;
	ld.global.f32 	%f12, [%rd109];
	setp.geu.f32 	%p117, %f12, %f174;
	@%p117 bra 	$L__BB3_28;
	add.s32 	%r232, %r251, 2;
	ld.local.u32 	%r233, [%rd123+4];
	setp.eq.s32 	%p118, %r233, 0;
	selp.b32 	%r254, %r232, %r254, %p118;
	selp.f32 	%f174, %f12, %f174, %p118;
$L__BB3_28:
	add.s32 	%r252, %r252, 4;
	add.s32 	%r251, %r251, 4;
	add.s64 	%rd123, %rd123, 16;
	add.s32 	%r250, %r250, %r22;
	setp.eq.s32 	%p119, %r252, 0;
	mov.u32 	%r259, %r20;
	@%p119 bra 	$L__BB3_29;
	bra.uni 	$L__BB3_20;
$L__BB3_29:
	setp.eq.s32 	%p120, %r19, 0;
	@%p120 bra 	$L__BB3_34;
	mad.lo.s32 	%r234, %r259, %r93, %r1;
	mul.wide.s32 	%rd110, %r234, 4;
	add.s64 	%rd10, %rd1, %rd110;
	ld.global.f32 	%f18, [%rd10];
	setp.geu.f32 	%p121, %f18, %f174;
	mul.wide.u32 	%rd111, %r259, 4;
	add.s64 	%rd11, %rd2, %rd111;
	@%p121 bra 	$L__BB3_32;
	ld.local.u32 	%r235, [%rd11];
	setp.eq.s32 	%p122, %r235, 0;
	selp.b32 	%r254, %r259, %r254, %p122;
	selp.f32 	%f174, %f18, %f174, %p122;
$L__BB3_32:
	add.s64 	%rd113, %rd10, %rd112;
	ld.global.f32 	%f169, [%rd113];
	setp.geu.f32 	%p123, %f169, %f174;
	@%p123 bra 	$L__BB3_34;
	add.s32 	%r236, %r259, 1;
	ld.local.u32 	%r237, [%rd11+4];
	setp.eq.s32 	%p124, %r237, 0;
	selp.b32 	%r254, %r236, %r254, %p124;
$L__BB3_34:
	setp.eq.s32 	%p125, %r254, -1;
	@%p125 bra 	$L__BB3_35;
	bra.uni 	$L__BB3_36;
$L__BB3_35:
	cvta.global.u64 	%rd115, %rd114;
	{ // callseq 31, 0
	.param .b64 param0;
	st.param.b64 	[param0], %rd115;
	.param .b64 param1;
	st.param.b64 	[param1], 0;
	.param .b32 retval0;
	call.uni (retval0), 
	vprintf, 
	(
	param0, 
	param1
	);
	ld.param.b32 	%r238, [retval0];
	} // callseq 31
$L__BB3_36:
	mul.wide.s32 	%rd116, %r254, 4;
	add.s64 	%rd117, %rd2, %rd116;
	mov.b32 	%r240, 1;
	st.local.u32 	[%rd117], %r240;
	setp.ne.s32 	%p126, %r249, %r18;
	setp.ne.s32 	%p127, %r249, %r17;
	and.pred  	%p128, %p126, %p127;
	@%p128 bra 	$L__BB3_38;
	mad.lo.s32 	%r241, %r254, %r93, %r1;
	mul.wide.s32 	%rd118, %r241, 4;
	add.s64 	%rd119, %rd1, %rd118;
	ld.global.f32 	%f170, [%rd119];
	add.f32 	%f182, %f182, %f170;
$L__BB3_38:
	setp.eq.s32 	%p129, %r249, %r17;
	add.s32 	%r249, %r249, 1;
	@%p129 bra 	$L__BB3_79;
	bra.uni 	$L__BB3_18;
$L__BB3_39:
	add.s32 	%r48, %r17, 1;
	and.b32  	%r49, %r48, 7;
	setp.lt.u32 	%p58, %r17, 7;
	sub.s32 	%r177, %r1, %r93;
	mul.wide.s32 	%rd77, %r177, 4;
	add.s64 	%rd12, %rd1, %rd77;
	mov.b32 	%r265, 0;
	mov.f32 	%f182, 0f00000000;
	@%p58 bra 	$L__BB3_58;
	and.b32  	%r265, %r48, 2147483640;
	mov.b32 	%r263, 0;
	mov.f32 	%f182, 0f00000000;
	mov.u64 	%rd78, $str;
$L__BB3_41:
	.pragma "nounroll";
	cvta.global.u64 	%rd79, %rd78;
	{ // callseq 16, 0
	.param .b64 param0;
	st.param.b64 	[param0], %rd79;
	.param .b64 param1;
	st.param.b64 	[param1], 0;
	.param .b32 retval0;
	call.uni (retval0), 
	vprintf, 
	(
	param0, 
	param1
	);
	ld.param.b32 	%r179, [retval0];
	} // callseq 16
	setp.ne.s32 	%p59, %r263, %r18;
	setp.ne.s32 	%p60, %r263, %r17;
	and.pred  	%p61, %p59, %p60;
	@%p61 bra 	$L__BB3_43;
	ld.global.f32 	%f149, [%rd12];
	add.f32 	%f182, %f182, %f149;
$L__BB3_43:
	add.s32 	%r181, %r263, 1;
	cvta.global.u64 	%rd81, %rd78;
	{ // callseq 17, 0
	.param .b64 param0;
	st.param.b64 	[param0], %rd81;
	.param .b64 param1;
	st.param.b64 	[param1], 0;
	.param .b32 retval0;
	call.uni (retval0), 
	vprintf, 
	(
	param0, 
	param1
	);
	ld.param.b32 	%r182, [retval0];
	} // callseq 17
	setp.ne.s32 	%p62, %r181, %r18;
	setp.ne.s32 	%p63, %r181, %r17;
	and.pred  	%p64, %p62, %p63;
	@%p64 bra 	$L__BB3_45;
	ld.global.f32 	%f150, [%rd12];
	add.f32 	%f182, %f182, %f150;
$L__BB3_45:
	add.s32 	%r184, %r263, 2;
	cvta.global.u64 	%rd83, %rd78;
	{ // callseq 18, 0
	.param .b64 param0;
	st.param.b64 	[param0], %rd83;
	.param .b64 param1;
	st.param.b64 	[param1], 0;
	.param .b32 retval0;
	call.uni (retval0), 
	vprintf, 
	(
	param0, 
	param1
	);
	ld.param.b32 	%r185, [retval0];
	} // callseq 18
	setp.ne.s32 	%p65, %r184, %r18;
	setp.ne.s32 	%p66, %r184, %r17;
	and.pred  	%p67, %p65, %p66;
	@%p67 bra 	$L__BB3_47;
	ld.global.f32 	%f151, [%rd12];
	add.f32 	%f182, %f182, %f151;
$L__BB3_47:
	add.s32 	%r187, %r263, 3;
	cvta.global.u64 	%rd85, %rd78;
	{ // callseq 19, 0
	.param .b64 param0;
	st.param.b64 	[param0], %rd85;
	.param .b64 param1;
	st.param.b64 	[param1], 0;
	.param .b32 retval0;
	call.uni (retval0), 
	vprintf, 
	(
	param0, 
	param1
	);
	ld.param.b32 	%r188, [retval0];
	} // callseq 19
	setp.ne.s32 	%p68, %r187, %r18;
	setp.ne.s32 	%p69, %r187, %r17;
	and.pred  	%p70, %p68, %p69;
	@%p70 bra 	$L__BB3_49;
	ld.global.f32 	%f152, [%rd12];
	add.f32 	%f182, %f182, %f152;
$L__BB3_49:
	add.s32 	%r190, %r263, 4;
	cvta.global.u64 	%rd87, %rd78;
	{ // callseq 20, 0
	.param .b64 param0;
	st.param.b64 	[param0], %rd87;
	.param .b64 param1;
	st.param.b64 	[param1], 0;
	.param .b32 retval0;
	call.uni (retval0), 
	vprintf, 
	(
	param0, 
	param1
	);
	ld.param.b32 	%r191, [retval0];
	} // callseq 20
	setp.ne.s32 	%p71, %r190, %r18;
	setp.ne.s32 	%p72, %r190, %r17;
	and.pred  	%p73, %p71, %p72;
	@%p73 bra 	$L__BB3_51;
	ld.global.f32 	%f153, [%rd12];
	add.f32 	%f182, %f182, %f153;
$L__BB3_51:
	add.s32 	%r193, %r263, 5;
	cvta.global.u64 	%rd89, %rd78;
	{ // callseq 21, 0
	.param .b64 param0;
	st.param.b64 	[param0], %rd89;
	.param .b64 param1;
	st.param.b64 	[param1], 0;
	.param .b32 retval0;
	call.uni (retval0), 
	vprintf, 
	(
	param0, 
	param1
	);
	ld.param.b32 	%r194, [retval0];
	} // callseq 21
	setp.ne.s32 	%p74, %r193, %r18;
	setp.ne.s32 	%p75, %r193, %r17;
	and.pred  	%p76, %p74, %p75;
	@%p76 bra 	$L__BB3_53;
	ld.global.f32 	%f154, [%rd12];
	add.f32 	%f182, %f182, %f154;
$L__BB3_53:
	add.s32 	%r196, %r263, 6;
	cvta.global.u64 	%rd91, %rd78;
	{ // callseq 22, 0
	.param .b64 param0;
	st.param.b64 	[param0], %rd91;
	.param .b64 param1;
	st.param.b64 	[param1], 0;
	.param .b32 retval0;
	call.uni (retval0), 
	vprintf, 
	(
	param0, 
	param1
	);
	ld.param.b32 	%r197, [retval0];
	} // callseq 22
	setp.ne.s32 	%p77, %r196, %r18;
	setp.ne.s32 	%p78, %r196, %r17;
	and.pred  	%p79, %p77, %p78;
	@%p79 bra 	$L__BB3_55;
	ld.global.f32 	%f155, [%rd12];
	add.f32 	%f182, %f182, %f155;
$L__BB3_55:
	add.s32 	%r199, %r263, 7;
	cvta.global.u64 	%rd93, %rd78;
	{ // callseq 23, 0
	.param .b64 param0;
	st.param.b64 	[param0], %rd93;
	.param .b64 param1;
	st.param.b64 	[param1], 0;
	.param .b32 retval0;
	call.uni (retval0), 
	vprintf, 
	(
	param0, 
	param1
	);
	ld.param.b32 	%r200, [retval0];
	} // callseq 23
	setp.ne.s32 	%p80, %r199, %r18;
	setp.ne.s32 	%p81, %r199, %r17;
	and.pred  	%p82, %p80, %p81;
	@%p82 bra 	$L__BB3_57;
	ld.global.f32 	%f156, [%rd12];
	add.f32 	%f182, %f182, %f156;
$L__BB3_57:
	add.s32 	%r263, %r263, 8;
	setp.ne.s32 	%p83, %r263, %r265;
	@%p83 bra 	$L__BB3_41;
$L__BB3_58:
	setp.eq.s32 	%p84, %r49, 0;
	@%p84 bra 	$L__BB3_79;
	setp.lt.u32 	%p85, %r49, 4;
	@%p85 bra 	$L__BB3_69;
	mov.u64 	%rd94, $str;
	cvta.global.u64 	%rd95, %rd94;
	{ // callseq 24, 0
	.param .b64 param0;
	st.param.b64 	[param0], %rd95;
	.param .b64 param1;
	st.param.b64 	[param1], 0;
	.param .b32 retval0;
	call.uni (retval0), 
	vprintf, 
	(
	param0, 
	param1
	);
	ld.param.b32 	%r202, [retval0];
	} // callseq 24
	setp.ne.s32 	%p86, %r265, %r18;
	setp.ne.s32 	%p87, %r265, %r17;
	and.pred  	%p88, %p86, %p87;
	@%p88 bra 	$L__BB3_62;
	ld.global.f32 	%f158, [%rd12];
	add.f32 	%f182, %f182, %f158;
$L__BB3_62:
	add.s32 	%r204, %r265, 1;
	cvta.global.u64 	%rd97, %rd94;
	{ // callseq 25, 0
	.param .b64 param0;
	st.param.b64 	[param0], %rd97;
	.param .b64 param1;
	st.param.b64 	[param1], 0;
	.param .b32 retval0;
	call.uni (retval0), 
	vprintf, 
	(
	param0, 
	param1
	);
	ld.param.b32 	%r205, [retval0];
	} // callseq 25
	setp.ne.s32 	%p89, %r204, %r18;
	setp.ne.s32 	%p90, %r204, %r17;
	and.pred  	%p91, %p89, %p90;
	@%p91 bra 	$L__BB3_64;
	ld.global.f32 	%f159, [%rd12];
	add.f32 	%f182, %f182, %f159;
$L__BB3_64:
	add.s32 	%r207, %r265, 2;
	cvta.global.u64 	%rd99, %rd94;
	{ // callseq 26, 0
	.param .b64 param0;
	st.param.b64 	[param0], %rd99;
	.param .b64 param1;
	st.param.b64 	[param1], 0;
	.param .b32 retval0;
	call.uni (retval0), 
	vprintf, 
	(
	param0, 
	param1
	);
	ld.param.b32 	%r208, [retval0];
	} // callseq 26
	setp.ne.s32 	%p92, %r207, %r18;
	setp.ne.s32 	%p93, %r207, %r17;
	and.pred  	%p94, %p92, %p93;
	@%p94 bra 	$L__BB3_66;
	ld.global.f32 	%f160, [%rd12];
	add.f32 	%f182, %f182, %f160;
$L__BB3_66:
	add.s32 	%r210, %r265, 3;
	cvta.global.u64 	%rd101, %rd94;
	{ // callseq 27, 0
	.param .b64 param0;
	st.param.b64 	[param0], %rd101;
	.param .b64 param1;
	st.param.b64 	[param1], 0;
	.param .b32 retval0;
	call.uni (retval0), 
	vprintf, 
	(
	param0, 
	param1
	);
	ld.param.b32 	%r211, [retval0];
	} // callseq 27
	setp.ne.s32 	%p95, %r210, %r18;
	setp.ne.s32 	%p96, %r210, %r17;
	and.pred  	%p97, %p95, %p96;
	@%p97 bra 	$L__BB3_68;
	ld.global.f32 	%f161, [%rd12];
	add.f32 	%f182, %f182, %f161;
$L__BB3_68:
	add.s32 	%r265, %r265, 4;
$L__BB3_69:
	and.b32  	%r213, %r48, 3;
	setp.eq.s32 	%p98, %r213, 0;
	@%p98 bra 	$L__BB3_79;
	setp.eq.s32 	%p99, %r213, 1;
	@%p99 bra 	$L__BB3_76;
	mov.u64 	%rd102, $str;
	cvta.global.u64 	%rd103, %rd102;
	{ // callseq 28, 0
	.param .b64 param0;
	st.param.b64 	[param0], %rd103;
	.param .b64 param1;
	st.param.b64 	[param1], 0;
	.param .b32 retval0;
	call.uni (retval0), 
	vprintf, 
	(
	param0, 
	param1
	);
	ld.param.b32 	%r214, [retval0];
	} // callseq 28
	setp.ne.s32 	%p100, %r265, %r18;
	setp.ne.s32 	%p101, %r265, %r17;
	and.pred  	%p102, %p100, %p101;
	@%p102 bra 	$L__BB3_73;
	ld.global.f32 	%f163, [%rd12];
	add.f32 	%f182, %f182, %f163;
$L__BB3_73:
	add.s32 	%r216, %r265, 1;
	cvta.global.u64 	%rd105, %rd102;
	{ // callseq 29, 0
	.param .b64 param0;
	st.param.b64 	[param0], %rd105;
	.param .b64 param1;
	st.param.b64 	[param1], 0;
	.param .b32 retval0;
	call.uni (retval0), 
	vprintf, 
	(
	param0, 
	param1
	);
	ld.param.b32 	%r217, [retval0];
	} // callseq 29
	setp.ne.s32 	%p103, %r216, %r18;
	setp.ne.s32 	%p104, %r216, %r17;
	and.pred  	%p105, %p103, %p104;
	@%p105 bra 	$L__BB3_75;
	ld.global.f32 	%f164, [%rd12];
	add.f32 	%f182, %f182, %f164;
$L__BB3_75:
	add.s32 	%r265, %r265, 2;
$L__BB3_76:
	and.b32  	%r219, %r94, 2;
	setp.ne.s32 	%p106, %r219, 0;
	@%p106 bra 	$L__BB3_79;
	mov.u64 	%rd106, $str;
	cvta.global.u64 	%rd107, %rd106;
	{ // callseq 30, 0
	.param .b64 param0;
	st.param.b64 	[param0], %rd107;
	.param .b64 param1;
	st.param.b64 	[param1], 0;
	.param .b32 retval0;
	call.uni (retval0), 
	vprintf, 
	(
	param0, 
	param1
	);
	ld.param.b32 	%r220, [retval0];
	} // callseq 30
	setp.ne.s32 	%p107, %r265, %r18;
	setp.ne.s32 	%p108, %r265, %r17;
	and.pred  	%p109, %p107, %p108;
	@%p109 bra 	$L__BB3_79;
	ld.global.f32 	%f165, [%rd12];
	add.f32 	%f182, %f182, %f165;
$L__BB3_79:
	mul.f32 	%f214, %f182, 0f3F000000;
	bra.uni 	$L__BB3_146;
$L__BB3_80:
	shr.u32 	%r106, %r94, 31;
	add.s32 	%r107, %r94, %r106;
	shr.s32 	%r58, %r107, 1;
	setp.lt.s32 	%p12, %r94, -1;
	@%p12 bra 	$L__BB3_146;
	setp.lt.s32 	%p13, %r94, 1;
	@%p13 bra 	$L__BB3_106;
	and.b32  	%r59, %r94, 3;
	and.b32  	%r60, %r94, 2147483644;
	mov.b32 	%r268, 0;
	mov.b32 	%r271, -1;
	mov.f32 	%f214, 0f00000000;
	mov.u64 	%rd71, $str;
	mul.wide.s32 	%rd20, %r93, 4;
$L__BB3_83:
	setp.lt.u32 	%p36, %r94, 4;
	mov.f32 	%f205, 0f4B189680;
	mov.b32 	%r275, 0;
	@%p36 bra 	$L__BB3_94;
	mov.f32 	%f205, 0f4B189680;
	mov.b32 	%r269, 0;
$L__BB3_85:
	mad.lo.s32 	%r158, %r269, %r93, %r1;
	mul.wide.s32 	%rd65, %r158, 4;
	add.s64 	%rd13, %rd1, %rd65;
	ld.global.f32 	%f61, [%rd13];
	setp.geu.f32 	%p37, %f61, %f205;
	mul.wide.u32 	%rd66, %r269, 4;
	add.s64 	%rd14, %rd2, %rd66;
	@%p37 bra 	$L__BB3_87;
	ld.local.u32 	%r159, [%rd14];
	setp.eq.s32 	%p38, %r159, 0;
	selp.b32 	%r271, %r269, %r271, %p38;
	selp.f32 	%f205, %f61, %f205, %p38;
$L__BB3_87:
	add.s64 	%rd16, %rd13, %rd20;
	ld.global.f32 	%f64, [%rd16];
	setp.geu.f32 	%p39, %f64, %f205;
	@%p39 bra 	$L__BB3_89;
	add.s32 	%r160, %r269, 1;
	ld.local.u32 	%r161, [%rd14+4];
	setp.eq.s32 	%p40, %r161, 0;
	selp.b32 	%r271, %r160, %r271, %p40;
	selp.f32 	%f205, %f64, %f205, %p40;
$L__BB3_89:
	add.s64 	%rd17, %rd16, %rd20;
	ld.global.f32 	%f67, [%rd17];
	setp.geu.f32 	%p41, %f67, %f205;
	@%p41 bra 	$L__BB3_91;
	add.s32 	%r162, %r269, 2;
	ld.local.u32 	%r163, [%rd14+8];
	setp.eq.s32 	%p42, %r163, 0;
	selp.b32 	%r271, %r162, %r271, %p42;
	selp.f32 	%f205, %f67, %f205, %p42;
$L__BB3_91:
	add.s64 	%rd67, %rd17, %rd20;
	ld.global.f32 	%f70, [%rd67];
	setp.geu.f32 	%p43, %f70, %f205;
	@%p43 bra 	$L__BB3_93;
	add.s32 	%r164, %r269, 3;
	ld.local.u32 	%r165, [%rd14+12];
	setp.eq.s32 	%p44, %r165, 0;
	selp.b32 	%r271, %r164, %r271, %p44;
	selp.f32 	%f205, %f70, %f205, %p44;
$L__BB3_93:
	add.s32 	%r269, %r269, 4;
	setp.eq.s32 	%p45, %r269, %r60;
	mov.u32 	%r275, %r60;
	@%p45 bra 	$L__BB3_94;
	bra.uni 	$L__BB3_85;
$L__BB3_94:
	mad.lo.s32 	%r166, %r275, %r93, %r1;
	mul.wide.s32 	%rd68, %r166, 4;
	add.s64 	%rd18, %rd1, %rd68;
	ld.global.f32 	%f76, [%rd18];
	setp.geu.f32 	%p46, %f76, %f205;
	mul.wide.u32 	%rd69, %r275, 4;
	add.s64 	%rd19, %rd2, %rd69;
	@%p46 bra 	$L__BB3_96;
	ld.local.u32 	%r167, [%rd19];
	setp.eq.s32 	%p47, %r167, 0;
	selp.b32 	%r271, %r275, %r271, %p47;
	selp.f32 	%f205, %f76, %f205, %p47;
$L__BB3_96:
	setp.eq.s32 	%p48, %r59, 1;
	@%p48 bra 	$L__BB3_101;
	add.s64 	%rd21, %rd18, %rd20;
	ld.global.f32 	%f79, [%rd21];
	setp.geu.f32 	%p49, %f79, %f205;
	@%p49 bra 	$L__BB3_99;
	ld.local.u32 	%r168, [%rd19+4];
	setp.eq.s32 	%p50, %r168, 0;
	add.s32 	%r169, %r275, 1;
	selp.b32 	%r271, %r169, %r271, %p50;
	selp.f32 	%f205, %f79, %f205, %p50;
$L__BB3_99:
	add.s64 	%rd70, %rd21, %rd20;
	ld.global.f32 	%f143, [%rd70];
	setp.geu.f32 	%p51, %f143, %f205;
	@%p51 bra 	$L__BB3_101;
	add.s32 	%r170, %r275, 2;
	ld.local.u32 	%r171, [%rd19+8];
	setp.eq.s32 	%p52, %r171, 0;
	selp.b32 	%r271, %r170, %r271, %p52;
$L__BB3_101:
	setp.eq.s32 	%p53, %r271, -1;
	@%p53 bra 	$L__BB3_102;
	bra.uni 	$L__BB3_103;
$L__BB3_102:
	cvta.global.u64 	%rd72, %rd71;
	{ // callseq 15, 0
	.param .b64 param0;
	st.param.b64 	[param0], %rd72;
	.param .b64 param1;
	st.param.b64 	[param1], 0;
	.param .b32 retval0;
	call.uni (retval0), 
	vprintf, 
	(
	param0, 
	param1
	);
	ld.param.b32 	%r172, [retval0];
	} // callseq 15
$L__BB3_103:
	mul.wide.s32 	%rd73, %r271, 4;
	add.s64 	%rd74, %rd2, %rd73;
	mov.b32 	%r174, 1;
	st.local.u32 	[%rd74], %r174;
	setp.ne.s32 	%p54, %r268, %r58;
	@%p54 bra 	$L__BB3_105;
	mad.lo.s32 	%r175, %r271, %r93, %r1;
	mul.wide.s32 	%rd75, %r175, 4;
	add.s64 	%rd76, %rd1, %rd75;
	ld.global.f32 	%f144, [%rd76];
	add.f32 	%f214, %f214, %f144;
$L__BB3_105:
	setp.eq.s32 	%p55, %r268, %r58;
	add.s32 	%r268, %r268, 1;
	@%p55 bra 	$L__BB3_146;
	bra.uni 	$L__BB3_83;
$L__BB3_106:
	add.s32 	%r83, %r58, 1;
	and.b32  	%r84, %r83, 7;
	setp.lt.u32 	%p14, %r58, 7;
	sub.s32 	%r109, %r1, %r93;
	mul.wide.s32 	%rd34, %r109, 4;
	add.s64 	%rd22, %rd1, %rd34;
	mov.b32 	%r282, 0;
	mov.f32 	%f214, 0f00000000;
	@%p14 bra 	$L__BB3_125;
	and.b32  	%r282, %r83, -8;
	mov.b32 	%r280, 0;
	mov.f32 	%f214, 0f00000000;
	mov.u64 	%rd35, $str;
$L__BB3_108:
	.pragma "nounroll";
	cvta.global.u64 	%rd36, %rd35;
	{ // callseq 0, 0
	.param .b64 param0;
	st.param.b64 	[param0], %rd36;
	.param .b64 param1;
	st.param.b64 	[param1], 0;
	.param .b32 retval0;
	call.uni (retval0), 
	vprintf, 
	(
	param0, 
	param1
	);
	ld.param.b32 	%r111, [retval0];
	} // callseq 0
	setp.ne.s32 	%p15, %r280, %r58;
	@%p15 bra 	$L__BB3_110;
	ld.global.f32 	%f123, [%rd22];
	add.f32 	%f214, %f214, %f123;
$L__BB3_110:
	add.s32 	%r113, %r280, 1;
	cvta.global.u64 	%rd38, %rd35;
	{ // callseq 1, 0
	.param .b64 param0;
	st.param.b64 	[param0], %rd38;
	.param .b64 param1;
	st.param.b64 	[param1], 0;
	.param .b32 retval0;
	call.uni (retval0), 
	vprintf, 
	(
	param0, 
	param1
	);
	ld.param.b32 	%r114, [retval0];
	} // callseq 1
	setp.ne.s32 	%p16, %r113, %r58;
	@%p16 bra 	$L__BB3_112;
	ld.global.f32 	%f124, [%rd22];
	add.f32 	%f214, %f214, %f124;
$L__BB3_112:
	add.s32 	%r116, %r280, 2;
	cvta.global.u64 	%rd40, %rd35;
	{ // callseq 2, 0
	.param .b64 param0;
	st.param.b64 	[param0], %rd40;
	.param .b64 param1;
	st.param.b64 	[param1], 0;
	.param .b32 retval0;
	call.uni (retval0), 
	vprintf, 
	(
	param0, 
	param1
	);
	ld.param.b32 	%r117, [retval0];
	} // callseq 2
	setp.ne.s32 	%p17, %r116, %r58;
	@%p17 bra 	$L__BB3_114;
	ld.global.f32 	%f125, [%rd22];
	add.f32 	%f214, %f214, %f125;
$L__BB3_114:
	add.s32 	%r119, %r280, 3;
	cvta.global.u64 	%rd42, %rd35;
	{ // callseq 3, 0
	.param .b64 param0;
	st.param.b64 	[param0], %rd42;
	.param .b64 param1;
	st.param.b64 	[param1], 0;
	.param .b32 retval0;
	call.uni (retval0), 
	vprintf, 
	(
	param0, 
	param1
	);
	ld.param.b32 	%r120, [retval0];
	} // callseq 3
	setp.ne.s32 	%p18, %r119, %r58;
	@%p18 bra 	$L__BB3_116;
	ld.global.f32 	%f126, [%rd22];
	add.f32 	%f214, %f214, %f126;
$L__BB3_116:
	add.s32 	%r122, %r280, 4;
	cvta.global.u64 	%rd44, %rd35;
	{ // callseq 4, 0
	.param .b64 param0;
	st.param.b64 	[param0], %rd44;
	.param .b64 param1;
	st.param.b64 	[param1], 0;
	.param .b32 retval0;
	call.uni (retval0), 
	vprintf, 
	(
	param0, 
	param1
	);
	ld.param.b32 	%r123, [retval0];
	} // callseq 4
	setp.ne.s32 	%p19, %r122, %r58;
	@%p19 bra 	$L__BB3_118;
	ld.global.f32 	%f127, [%rd22];
	add.f32 	%f214, %f214, %f127;
$L__BB3_118:
	add.s32 	%r125, %r280, 5;
	cvta.global.u64 	%rd46, %rd35;
	{ // callseq 5, 0
	.param .b64 param0;
	st.param.b64 	[param0], %rd46;
	.param .b64 param1;
	st.param.b64 	[param1], 0;
	.param .b32 retval0;
	call.uni (retval0), 
	vprintf, 
	(
	param0, 
	param1
	);
	ld.param.b32 	%r126, [retval0];
	} // callseq 5
	setp.ne.s32 	%p20, %r125, %r58;
	@%p20 bra 	$L__BB3_120;
	ld.global.f32 	%f128, [%rd22];
	add.f32 	%f214, %f214, %f128;
$L__BB3_120:
	add.s32 	%r128, %r280, 6;
	cvta.global.u64 	%rd48, %rd35;
	{ // callseq 6, 0
	.param .b64 param0;
	st.param.b64 	[param0], %rd48;
	.param .b64 param1;
	st.param.b64 	[param1], 0;
	.param .b32 retval0;
	call.uni (retval0), 
	vprintf, 
	(
	param0, 
	param1
	);
	ld.param.b32 	%r129, [retval0];
	} // callseq 6
	setp.ne.s32 	%p21, %r128, %r58;
	@%p21 bra 	$L__BB3_122;
	ld.global.f32 	%f129, [%rd22];
	add.f32 	%f214, %f214, %f129;
$L__BB3_122:
	add.s32 	%r131, %r280, 7;
	cvta.global.u64 	%rd50, %rd35;
	{ // callseq 7, 0
	.param .b64 param0;
	st.param.b64 	[param0], %rd50;
	.param .b64 param1;
	st.param.b64 	[param1], 0;
	.param .b32 retval0;
	call.uni (retval0), 
	vprintf, 
	(
	param0, 
	param1
	);
	ld.param.b32 	%r132, [retval0];
	} // callseq 7
	setp.ne.s32 	%p22, %r131, %r58;
	@%p22 bra 	$L__BB3_124;
	ld.global.f32 	%f130, [%rd22];
	add.f32 	%f214, %f214, %f130;
$L__BB3_124:
	add.s32 	%r280, %r280, 8;
	setp.ne.s32 	%p23, %r280, %r282;
	@%p23 bra 	$L__BB3_108;
$L__BB3_125:
	setp.eq.s32 	%p24, %r84, 0;
	@%p24 bra 	$L__BB3_146;
	setp.lt.u32 	%p25, %r84, 4;
	@%p25 bra 	$L__BB3_136;
	mov.u64 	%rd51, $str;
	cvta.global.u64 	%rd52, %rd51;
	{ // callseq 8, 0
	.param .b64 param0;
	st.param.b64 	[param0], %rd52;
	.param .b64 param1;
	st.param.b64 	[param1], 0;
	.param .b32 retval0;
	call.uni (retval0), 
	vprintf, 
	(
	param0, 
	param1
	);
	ld.param.b32 	%r134, [retval0];
	} // callseq 8
	setp.ne.s32 	%p26, %r282, %r58;
	@%p26 bra 	$L__BB3_129;
	ld.global.f32 	%f132, [%rd22];
	add.f32 	%f214, %f214, %f132;
$L__BB3_129:
	add.s32 	%r136, %r282, 1;
	cvta.global.u64 	%rd54, %rd51;
	{ // callseq 9, 0
	.param .b64 param0;
	st.param.b64 	[param0], %rd54;
	.param .b64 param1;
	st.param.b64 	[param1], 0;
	.param .b32 retval0;
	call.uni (retval0), 
	vprintf, 
	(
	param0, 
	param1
	);
	ld.param.b32 	%r137, [retval0];
	} // callseq 9
	setp.ne.s32 	%p27, %r136, %r58;
	@%p27 bra 	$L__BB3_131;
	ld.global.f32 	%f133, [%rd22];
	add.f32 	%f214, %f214, %f133;
$L__BB3_131:
	add.s32 	%r139, %r282, 2;
	cvta.global.u64 	%rd56, %rd51;
	{ // callseq 10, 0
	.param .b64 param0;
	st.param.b64 	[param0], %rd56;
	.param .b64 param1;
	st.param.b64 	[param1], 0;
	.param .b32 retval0;
	call.uni (retval0), 
	vprintf, 
	(
	param0, 
	param1
	);
	ld.param.b32 	%r140, [retval0];
	} // callseq 10
	setp.ne.s32 	%p28, %r139, %r58;
	@%p28 bra 	$L__BB3_133;
	ld.global.f32 	%f134, [%rd22];
	add.f32 	%f214, %f214, %f134;
$L__BB3_133:
	add.s32 	%r142, %r282, 3;
	cvta.global.u64 	%rd58, %rd51;
	{ // callseq 11, 0
	.param .b64 param0;
	st.param.b64 	[param0], %rd58;
	.param .b64 param1;
	st.param.b64 	[param1], 0;
	.param .b32 retval0;
	call.uni (retval0), 
	vprintf, 
	(
	param0, 
	param1
	);
	ld.param.b32 	%r143, [retval0];
	} // callseq 11
	setp.ne.s32 	%p29, %r142, %r58;
	@%p29 bra 	$L__BB3_135;
	ld.global.f32 	%f135, [%rd22];
	add.f32 	%f214, %f214, %f135;
$L__BB3_135:
	add.s32 	%r282, %r282, 4;
$L__BB3_136:
	and.b32  	%r145, %r83, 3;
	setp.eq.s32 	%p30, %r145, 0;
	@%p30 bra 	$L__BB3_146;
	setp.eq.s32 	%p31, %r145, 1;
	@%p31 bra 	$L__BB3_143;
	mov.u64 	%rd59, $str;
	cvta.global.u64 	%rd60, %rd59;
	{ // callseq 12, 0
	.param .b64 param0;
	st.param.b64 	[param0], %rd60;
	.param .b64 param1;
	st.param.b64 	[param1], 0;
	.param .b32 retval0;
	call.uni (retval0), 
	vprintf, 
	(
	param0, 
	param1
	);
	ld.param.b32 	%r146, [retval0];
	} // callseq 12
	setp.ne.s32 	%p32, %r282, %r58;
	@%p32 bra 	$L__BB3_140;
	ld.global.f32 	%f137, [%rd22];
	add.f32 	%f214, %f214, %f137;
$L__BB3_140:
	add.s32 	%r148, %r282, 1;
	cvta.global.u64 	%rd62, %rd59;
	{ // callseq 13, 0
	.param .b64 param0;
	st.param.b64 	[param0], %rd62;
	.param .b64 param1;
	st.param.b64 	[param1], 0;
	.param .b32 retval0;
	call.uni (retval0), 
	vprintf, 
	(
	param0, 
	param1
	);
	ld.param.b32 	%r149, [retval0];
	} // callseq 13
	setp.ne.s32 	%p33, %r148, %r58;
	@%p33 bra 	$L__BB3_142;
	ld.global.f32 	%f138, [%rd22];
	add.f32 	%f214, %f214, %f138;
$L__BB3_142:
	add.s32 	%r282, %r282, 2;
$L__BB3_143:
	and.b32  	%r151, %r58, 1;
	setp.eq.b32 	%p34, %r151, 1;
	@%p34 bra 	$L__BB3_146;
	mov.u64 	%rd63, $str;
	cvta.global.u64 	%rd64, %rd63;
	{ // callseq 14, 0
	.param .b64 param0;
	st.param.b64 	[param0], %rd64;
	.param .b64 param1;
	st.param.b64 	[param1], 0;
	.param .b32 retval0;
	call.uni (retval0), 
	vprintf, 
	(
	param0, 
	param1
	);
	ld.param.b32 	%r152, [retval0];
	} // callseq 14
	setp.ne.s32 	%p35, %r282, %r58;
	@%p35 bra 	$L__BB3_146;
	ld.global.f32 	%f139, [%rd22];
	add.f32 	%f214, %f214, %f139;
$L__BB3_146:
	cvta.to.global.u64 	%rd120, %rd23;
	mul.wide.s32 	%rd121, %r1, 4;
	add.s64 	%rd122, %rd120, %rd121;
	st.global.f32 	[%rd122], %f214;
$L__BB3_147:
	ret;

}
	// .globl	_Z26creatingStdvLogNormalFramePfS_S_ii
.visible .entry _Z26creatingStdvLogNormalFramePfS_S_ii(
	.param .u64 .ptr .align 1 _Z26creatingStdvLogNormalFramePfS_S_ii_param_0,
	.param .u64 .ptr .align 1 _Z26creatingStdvLogNormalFramePfS_S_ii_param_1,
	.param .u64 .ptr .align 1 _Z26creatingStdvLogNormalFramePfS_S_ii_param_2,
	.param .u32 _Z26creatingStdvLogNormalFramePfS_S_ii_param_3,
	.param .u32 _Z26creatingStdvLogNormalFramePfS_S_ii_param_4
)
{
	.reg .pred 	%p<11>;
	.reg .b32 	%r<39>;
	.reg .b32 	%f<92>;
	.reg .b64 	%rd<47>;
	.reg .b64 	%fd<85>;

	ld.param.u64 	%rd2, [_Z26creatingStdvLogNormalFramePfS_S_ii_param_0];
	ld.param.u64 	%rd3, [_Z26creatingStdvLogNormalFramePfS_S_ii_param_1];
	ld.param.u64 	%rd4, [_Z26creatingStdvLogNormalFramePfS_S_ii_param_2];
	ld.param.u32 	%r23, [_Z26creatingStdvLogNormalFramePfS_S_ii_param_3];
	ld.param.u32 	%r24, [_Z26creatingStdvLogNormalFramePfS_S_ii_param_4];
	cvta.to.global.u64 	%rd1, %rd4;
	mov.u32 	%r25, %tid.x;
	mov.u32 	%r26, %ctaid.x;
	mov.u32 	%r27, %ntid.x;
	mad.lo.s32 	%r1, %r26, %r27, %r25;
	setp.ge.s32 	%p1, %r1, %r23;
	@%p1 bra 	$L__BB4_15;
	setp.lt.s32 	%p2, %r24, 1;
	mov.f64 	%fd84, 0d0000000000000000;
	@%p2 bra 	$L__BB4_14;
	cvta.to.global.u64 	%rd5, %rd3;
	mul.wide.s32 	%rd6, %r1, 4;
	add.s64 	%rd7, %rd5, %rd6;
	ld.global.f32 	%f1, [%rd7];
	and.b32  	%r2, %r24, 15;
	setp.lt.u32 	%p3, %r24, 16;
	mov.f64 	%fd84, 0d0000000000000000;
	mov.b32 	%r35, 0;
	@%p3 bra 	$L__BB4_5;
	and.b32  	%r35, %r24, 2147483632;
	neg.s32 	%r33, %r35;
	shl.b32 	%r5, %r23, 4;
	mov.f64 	%fd84, 0d0000000000000000;
	mul.wide.s32 	%rd10, %r23, 4;
	mov.u32 	%r32, %r1;
$L__BB4_4:
	.pragma "nounroll";
	mul.wide.s32 	%rd8, %r32, 4;
	add.s64 	%rd9, %rd1, %rd8;
	ld.global.f32 	%f2, [%rd9];
	sub.f32 	%f3, %f2, %f1;
	mul.f32 	%f4, %f3, %f3;
	cvt.f64.f32 	%fd18, %f4;
	add.f64 	%fd19, %fd84, %fd18;
	add.s64 	%rd11, %rd9, %rd10;
	ld.global.f32 	%f5, [%rd11];
	sub.f32 	%f6, %f5, %f1;
	mul.f32 	%f7, %f6, %f6;
	cvt.f64.f32 	%fd20, %f7;
	add.f64 	%fd21, %fd19, %fd20;
	add.s64 	%rd12, %rd11, %rd10;
	ld.global.f32 	%f8, [%rd12];
	sub.f32 	%f9, %f8, %f1;
	mul.f32 	%f10, %f9, %f9;
	cvt.f64.f32 	%fd22, %f10;
	add.f64 	%fd23, %fd21, %fd22;
	add.s64 	%rd13, %rd12, %rd10;
	ld.global.f32 	%f11, [%rd13];
	sub.f32 	%f12, %f11, %f1;
	mul.f32 	%f13, %f12, %f12;
	cvt.f64.f32 	%fd24, %f13;
	add.f64 	%fd25, %fd23, %fd24;
	add.s64 	%rd14, %rd13, %rd10;
	ld.global.f32 	%f14, [%rd14];
	sub.f32 	%f15, %f14, %f1;
	mul.f32 	%f16, %f15, %f15;
	cvt.f64.f32 	%fd26, %f16;
	add.f64 	%fd27, %fd25, %fd26;
	add.s64 	%rd15, %rd14, %rd10;
	ld.global.f32 	%f17, [%rd15];
	sub.f32 	%f18, %f17, %f1;
	mul.f32 	%f19, %f18, %f18;
	cvt.f64.f32 	%fd28, %f19;
	add.f64 	%fd29, %fd27, %fd28;
	add.s64 	%rd16, %rd15, %rd10;
	ld.global.f32 	%f20, [%rd16];
	sub.f32 	%f21, %f20, %f1;
	mul.f32 	%f22, %f21, %f21;
	cvt.f64.f32 	%fd30, %f22;
	add.f64 	%fd31, %fd29, %fd30;
	add.s64 	%rd17, %rd16, %rd10;
	ld.global.f32 	%f23, [%rd17];
	sub.f32 	%f24, %f23, %f1;
	mul.f32 	%f25, %f24, %f24;
	cvt.f64.f32 	%fd32, %f25;
	add.f64 	%fd33, %fd31, %fd32;
	add.s64 	%rd18, %rd17, %rd10;
	ld.global.f32 	%f26, [%rd18];
	sub.f32 	%f27, %f26, %f1;
	mul.f32 	%f28, %f27, %f27;
	cvt.f64.f32 	%fd34, %f28;
	add.f64 	%fd35, %fd33, %fd34;
	add.s64 	%rd19, %rd18, %rd10;
	ld.global.f32 	%f29, [%rd19];
	sub.f32 	%f30, %f29, %f1;
	mul.f32 	%f31, %f30, %f30;
	cvt.f64.f32 	%fd36, %f31;
	add.f64 	%fd37, %fd35, %fd36;
	add.s64 	%rd20, %rd19, %rd10;
	ld.global.f32 	%f32, [%rd20];
	sub.f32 	%f33, %f32, %f1;
	mul.f32 	%f34, %f33, %f33;
	cvt.f64.f32 	%fd38, %f34;
	add.f64 	%fd39, %fd37, %fd38;
	add.s64 	%rd21, %rd20, %rd10;
	ld.global.f32 	%f35, [%rd21];
	sub.f32 	%f36, %f35, %f1;
	mul.f32 	%f37, %f36, %f36;
	cvt.f64.f32 	%fd40, %f37;
	add.f64 	%fd41, %fd39, %fd40;
	add.s64 	%rd22, %rd21, %rd10;
	ld.global.f32 	%f38, [%rd22];
	sub.f32 	%f39, %f38, %f1;
	mul.f32 	%f40, %f39, %f39;
	cvt.f64.f32 	%fd42, %f40;
	add.f64 	%fd43, %fd41, %fd42;
	add.s64 	%rd23, %rd22, %rd10;
	ld.global.f32 	%f41, [%rd23];
	sub.f32 	%f42, %f41, %f1;
	mul.f32 	%f43, %f42, %f42;
	cvt.f64.f32 	%fd44, %f43;
	add.f64 	%fd45, %fd43, %fd44;
	add.s64 	%rd24, %rd23, %rd10;
	ld.global.f32 	%f44, [%rd24];
	sub.f32 	%f45, %f44, %f1;
	mul.f32 	%f46, %f45, %f45;
	cvt.f64.f32 	%fd46, %f46;
	add.f64 	%fd47, %fd45, %fd46;
	add.s64 	%rd25, %rd24, %rd10;
	ld.global.f32 	%f47, [%rd25];
	sub.f32 	%f48, %f47, %f1;
	mul.f32 	%f49, %f48, %f48;
	cvt.f64.f32 	%fd48, %f49;
	add.f64 	%fd84, %fd47, %fd48;
	add.s32 	%r33, %r33, 16;
	add.s32 	%r32, %r32, %r5;
	setp.ne.s32 	%p4, %r33, 0;
	@%p4 bra 	$L__BB4_4;
$L__BB4_5:
	setp.eq.s32 	%p5, %r2, 0;
	@%p5 bra 	$L__BB4_14;
	and.b32  	%r11, %r24, 7;
	setp.lt.u32 	%p6, %r2, 8;
	@%p6 bra 	$L__BB4_8;
	mad.lo.s32 	%r29, %r35, %r23, %r1;
	mul.wide.s32 	%rd26, %r29, 4;
	add.s64 	%rd27, %rd1, %rd26;
	ld.global.f32 	%f50, [%rd27];
	sub.f32 	%f51, %f50, %f1;
	mul.f32 	%f52, %f51, %f51;
	cvt.f64.f32 	%fd50, %f52;
	add.f64 	%fd51, %fd84, %fd50;
	mul.wide.s32 	%rd28, %r23, 4;
	add.s64 	%rd29, %rd27, %rd28;
	ld.global.f32 	%f53, [%rd29];
	sub.f32 	%f54, %f53, %f1;
	mul.f32 	%f55, %f54, %f54;
	cvt.f64.f32 	%fd52, %f55;
	add.f64 	%fd53, %fd51, %fd52;
	add.s64 	%rd30, %rd29, %rd28;
	ld.global.f32 	%f56, [%rd30];
	sub.f32 	%f57, %f56, %f1;
	mul.f32 	%f58, %f57, %f57;
	cvt.f64.f32 	%fd54, %f58;
	add.f64 	%fd55, %fd53, %fd54;
	add.s64 	%rd31, %rd30, %rd28;
	ld.global.f32 	%f59, [%rd31];
	sub.f32 	%f60, %f59, %f1;
	mul.f32 	%f61, %f60, %f60;
	cvt.f64.f32 	%fd56, %f61;
	add.f64 	%fd57, %fd55, %fd56;
	add.s64 	%rd32, %rd31, %rd28;
	ld.global.f32 	%f62, [%rd32];
	sub.f32 	%f63, %f62, %f1;
	mul.f32 	%f64, %f63, %f63;
	cvt.f64.f32 	%fd58, %f64;
	add.f64 	%fd59, %fd57, %fd58;
	add.s64 	%rd33, %rd32, %rd28;
	ld.global.f32 	%f65, [%rd33];
	sub.f32 	%f66, %f65, %f1;
	mul.f32 	%f67, %f66, %f66;
	cvt.f64.f32 	%fd60, %f67;
	add.f64 	%fd61, %fd59, %fd60;
	add.s64 	%rd34, %rd33, %rd28;
	ld.global.f32 	%f68, [%rd34];
	sub.f32 	%f69, %f68, %f1;
	mul.f32 	%f70, %f69, %f69;
	cvt.f64.f32 	%fd62, %f70;
	add.f64 	%fd63, %fd61, %fd62;
	add.s64 	%rd35, %rd34, %rd28;
	ld.global.f32 	%f71, [%rd35];
	sub.f32 	%f72, %f71, %f1;
	mul.f32 	%f73, %f72, %f72;
	cvt.f64.f32 	%fd64, %f73;
	add.f64 	%fd84, %fd63, %fd64;
	add.s32 	%r35, %r35, 8;
$L__BB4_8:
	setp.eq.s32 	%p7, %r11, 0;
	@%p7 bra 	$L__BB4_14;
	and.b32  	%r14, %r24, 3;
	setp.lt.u32 	%p8, %r11, 4;
	@%p8 bra 	$L__BB4_11;
	mad.lo.s32 	%r30, %r35, %r23, %r1;
	mul.wide.s32 	%rd36, %r30, 4;
	add.s64 	%rd37, %rd1, %rd36;
	ld.global.f32 	%f74, [%rd37];
	sub.f32 	%f75, %f74, %f1;
	mul.f32 	%f76, %f75, %f75;
	cvt.f64.f32 	%fd66, %f76;
	add.f64 	%fd67, %fd84, %fd66;
	mul.wide.s32 	%rd38, %r23, 4;
	add.s64 	%rd39, %rd37, %rd38;
	ld.global.f32 	%f77, [%rd39];
	sub.f32 	%f78, %f77, %f1;
	mul.f32 	%f79, %f78, %f78;
	cvt.f64.f32 	%fd68, %f79;
	add.f64 	%fd69, %fd67, %fd68;
	add.s64 	%rd40, %rd39, %rd38;
	ld.global.f32 	%f80, [%rd40];
	sub.f32 	%f81, %f80, %f1;
	mul.f32 	%f82, %f81, %f81;
	cvt.f64.f32 	%fd70, %f82;
	add.f64 	%fd71, %fd69, %fd70;
	add.s64 	%rd41, %rd40, %rd38;
	ld.global.f32 	%f83, [%rd41];
	sub.f32 	%f84, %f83, %f1;
	mul.f32 	%f85, %f84, %f84;
	cvt.f64.f32 	%fd72, %f85;
	add.f64 	%fd84, %fd71, %fd72;
	add.s32 	%r35, %r35, 4;
$L__BB4_11:
	setp.eq.s32 	%p9, %r14, 0;
	@%p9 bra 	$L__BB4_14;
	mad.lo.s32 	%r38, %r35, %r23, %r1;
	neg.s32 	%r37, %r14;
$L__BB4_13:
	.pragma "nounroll";
	mul.wide.s32 	%rd42, %r38, 4;
	add.s64 	%rd43, %rd1, %rd42;
	ld.global.f32 	%f86, [%rd43];
	sub.f32 	%f87, %f86, %f1;
	mul.f32 	%f88, %f87, %f87;
	cvt.f64.f32 	%fd73, %f88;
	add.f64 	%fd84, %fd84, %fd73;
	add.s32 	%r38, %r38, %r23;
	add.s32 	%r37, %r37, 1;
	setp.ne.s32 	%p10, %r37, 0;
	@%p10 bra 	$L__BB4_13;
$L__BB4_14:
	add.s32 	%r31, %r24, -1;
	cvt.rn.f32.s32 	%f89, %r31;
	cvt.f64.f32 	%fd74, %f89;
	div.rn.f64 	%fd75, %fd84, %fd74;
	cvt.rn.f32.f64 	%f90, %fd75;
	sqrt.rn.f32 	%f91, %f90;
	cvta.to.global.u64 	%rd44, %rd2;
	mul.wide.s32 	%rd45, %r1, 4;
	add.s64 	%rd46, %rd44, %rd45;
	st.global.f32 	[%rd46], %f91;
$L__BB4_15:
	ret;

}
	// .globl	_Z24CreateBlackAndWHiteFramePiS_PfS0_i
.visible .entry _Z24CreateBlackAndWHiteFramePiS_PfS0_i(
	.param .u64 .ptr .align 1 _Z24CreateBlackAndWHiteFramePiS_PfS0_i_param_0,
	.param .u64 .ptr .align 1 _Z24CreateBlackAndWHiteFramePiS_PfS0_i_param_1,
	.param .u64 .ptr .align 1 _Z24CreateBlackAndWHiteFramePiS_PfS0_i_param_2,
	.param .u64 .ptr .align 1 _Z24CreateBlackAndWHiteFramePiS_PfS0_i_param_3,
	.param .u32 _Z24CreateBlackAndWHiteFramePiS_PfS0_i_param_4
)
{
	.reg .pred 	%p<8>;
	.reg .b32 	%r<13>;
	.reg .b32 	%f<55>;
	.reg .b64 	%rd<17>;

	ld.param.u64 	%rd5, [_Z24CreateBlackAndWHiteFramePiS_PfS0_i_param_0];
	ld.param.u64 	%rd2, [_Z24CreateBlackAndWHiteFramePiS_PfS0_i_param_1];
	ld.param.u64 	%rd3, [_Z24CreateBlackAndWHiteFramePiS_PfS0_i_param_2];
	ld.param.u64 	%rd4, [_Z24CreateBlackAndWHiteFramePiS_PfS0_i_param_3];
	ld.param.u32 	%r2, [_Z24CreateBlackAndWHiteFramePiS_PfS0_i_param_4];
	cvta.to.global.u64 	%rd1, %rd5;
	mov.u32 	%r3, %tid.x;
	mov.u32 	%r4, %ctaid.x;
	mov.u32 	%r5, %ntid.x;
	mad.lo.s32 	%r1, %r4, %r5, %r3;
	setp.ge.s32 	%p1, %r1, %r2;
	@%p1 bra 	$L__BB5_6;
	cvta.to.global.u64 	%rd6, %rd2;
	cvta.to.global.u64 	%rd7, %rd4;
	cvta.to.global.u64 	%rd8, %rd3;
	mul.wide.s32 	%rd9, %r1, 4;
	add.s64 	%rd10, %rd6, %rd9;
	ld.global.u32 	%r6, [%rd10];
	cvt.rn.f32.s32 	%f5, %r6;
	setp.lt.s32 	%p2, %r6, 1;
	mul.f32 	%f6, %f5, 0f4B000000;
	selp.f32 	%f7, %f6, %f5, %p2;
	selp.f32 	%f8, 0fC1B80000, 0f00000000, %p2;
	mov.b32 	%r7, %f7;
	add.s32 	%r8, %r7, -1059760811;
	and.b32  	%r9, %r8, -8388608;
	sub.s32 	%r10, %r7, %r9;
	mov.b32 	%f9, %r10;
	cvt.rn.f32.s32 	%f10, %r9;
	fma.rn.f32 	%f11, %f10, 0f34000000, %f8;
	add.f32 	%f12, %f9, 0fBF800000;
	fma.rn.f32 	%f13, %f12, 0fBE055027, 0f3E1039F6;
	fma.rn.f32 	%f14, %f13, %f12, 0fBDF8CDCC;
	fma.rn.f32 	%f15, %f14, %f12, 0f3E0F2955;
	fma.rn.f32 	%f16, %f15, %f12, 0fBE2AD8B9;
	fma.rn.f32 	%f17, %f16, %f12, 0f3E4CED0B;
	fma.rn.f32 	%f18, %f17, %f12, 0fBE7FFF22;
	fma.rn.f32 	%f19, %f18, %f12, 0f3EAAAA78;
	fma.rn.f32 	%f20, %f19, %f12, 0fBF000000;
	mul.f32 	%f21, %f12, %f20;
	fma.rn.f32 	%f22, %f21, %f12, %f12;
	fma.rn.f32 	%f23, %f11, 0f3F317218, %f22;
	setp.gt.u32 	%p3, %r7, 2139095039;
	fma.rn.f32 	%f24, %f7, 0f7F800000, 0f7F800000;
	selp.f32 	%f25, %f24, %f23, %p3;
	setp.eq.f32 	%p4, %f7, 0f00000000;
	selp.f32 	%f26, 0fFF800000, %f25, %p4;
	add.s64 	%rd11, %rd7, %rd9;
	ld.global.f32 	%f27, [%rd11];
	sub.f32 	%f28, %f26, %f27;
	add.s64 	%rd12, %rd8, %rd9;
	ld.global.f32 	%f29, [%rd12];
	add.f32 	%f30, %f29, %f29;
	sqrt.rn.f32 	%f31, %f30;
	div.rn.f32 	%f1, %f28, %f31;
	abs.f32 	%f32, %f1;
	setp.ltu.f32 	%p5, %f32, 0f3F8060FE;
	setp.ge.f32 	%p6, %f32, 0f3F8060FE;
	mul.f32 	%f33, %f1, %f1;
	selp.f32 	%f34, %f32, %f33, %p6;
	selp.f32 	%f35, 0f38EB4C3A, 0f38B1E96A, %p6;
	selp.f32 	%f36, 0fBAAE005B, 0fBA574D20, %p6;
	fma.rn.f32 	%f37, %f35, %f34, %f36;
	selp.f32 	%f38, 0f3C09919F, 0f3BAAD5EA, %p6;
	fma.rn.f32 	%f39, %f37, %f34, %f38;
	selp.f32 	%f40, 0fBD24D99A, 0fBCDC1BE7, %p6;
	fma.rn.f32 	%f41, %f39, %f34, %f40;
	selp.f32 	%f42, 0f3E235519, 0f3DE718AF, %p6;
	fma.rn.f32 	%f43, %f41, %f34, %f42;
	selp.f32 	%f44, 0f3F69B4F9, 0fBEC093AC, %p6;
	fma.rn.f32 	%f45, %f43, %f34, %f44;
	selp.f32 	%f46, 0f3F210A14, 0f3E0375D3, %p6;
	fma.rn.f32 	%f47, %f45, %f34, %f46;
	neg.f32 	%f48, %f34;
	selp.f32 	%f49, %f48, %f1, %p6;
	fma.rn.f32 	%f54, %f47, %f49, %f49;
	@%p5 bra 	$L__BB5_3;
	ex2.approx.ftz.f32 	%f50, %f54;
	mov.f32 	%f51, 0f3F800000;
	sub.f32 	%f52, %f51, %f50;
	copysign.f32 	%f54, %f1, %f52;
$L__BB5_3:
	fma.rn.f32 	%f53, %f54, 0f3F000000, 0f3F000000;
	setp.geu.f32 	%p7, %f53, 0f40000000;
	@%p7 bra 	$L__BB5_5;
	add.s64 	%rd16, %rd1, %rd9;
	mov.b32 	%r12, 0;
	st.global.u32 	[%rd16], %r12;
	bra.uni 	$L__BB5_6;
$L__BB5_5:
	add.s64 	%rd14, %rd1, %rd9;
	mov.b32 	%r11, 1;
	st.global.u32 	[%rd14], %r11;
$L__BB5_6:
	ret;

}


// ===== COMPILED SASS (sm_100) =====

	.target	sm_100

	.elftype	@"ET_EXEC"


//--------------------- .note.nv.tkinfo           --------------------------
	.section	.note.nv.tkinfo,"",@"SHT_NOTE"
	.sectionflags	@"SHF_NOTE_NV_TKINFO"
	.tkinfo
        /*0018*/ 	.word	0x00000002
        /*0030*/ 	.string	""
        /*0030*/ 	.string	"ptxas"
        /*0030*/ 	.string	"Cuda compilation tools, release 13.0, V13.0.88"
        /*0030*/ 	.string	"Build cuda_13.0.r13.0/compiler.36424714_0"
        /*0030*/ 	.string	"-arch sm_100 -m 64 "



//--------------------- .note.nv.cuinfo           --------------------------
	.section	.note.nv.cuinfo,"",@"SHT_NOTE"
	.sectionflags	@"SHF_NOTE_NV_CUINFO"
        /*0018*/ 	.short	0x0002
        /*001a*/ 	.short	0x0064
        /*001c*/ 	.short	0x0082
	.zero		2


//--------------------- .nv.info                  --------------------------
	.section	.nv.info,"",@"SHT_CUDA_INFO"
	.align	4


	//----- nvinfo : EIATTR_REGCOUNT
	.align		4
        /*0000*/ 	.byte	0x04, 0x2f
        /*0002*/ 	.short	(.L_2 - .L_1)
	.align		4
.L_1:
        /*0004*/ 	.word	index@(_Z22creatingMeanPixelFramePfPiii)
        /*0008*/ 	.word	0x00000020


	//----- nvinfo : EIATTR_FRAME_SIZE
	.align		4
.L_2:
        /*000c*/ 	.byte	0x04, 0x11
        /*000e*/ 	.short	(.L_4 - .L_3)
	.align		4
.L_3:
        /*0010*/ 	.word	index@($__internal_5_$__cuda_sm20_div_rn_f64_full)
        /*0014*/ 	.word	0x00000000


	//----- nvinfo : EIATTR_FRAME_SIZE
	.align		4
.L_4:
        /*0018*/ 	.byte	0x04, 0x11
        /*001a*/ 	.short	(.L_6 - .L_5)
	.align		4
.L_5:
        /*001c*/ 	.word	index@(_Z22creatingMeanPixelFramePfPiii)
        /*0020*/ 	.word	0x00000000


	//----- nvinfo : EIATTR_REGCOUNT
	.align		4
.L_6:
        /*0024*/ 	.byte	0x04, 0x2f
        /*0026*/ 	.short	(.L_8 - .L_7)
	.align		4
.L_7:
        /*0028*/ 	.word	index@(_Z23creatingLogNormalFramesPfPiS_ii)
        /*002c*/ 	.word	0x0000001b


	//----- nvinfo : EIATTR_FRAME_SIZE
	.align		4
.L_8:
        /*0030*/ 	.byte	0x04, 0x11
        /*0032*/ 	.short	(.L_10 - .L_9)
	.align		4
.L_9:
        /*0034*/ 	.word	index@(_Z23creatingLogNormalFramesPfPiS_ii)
        /*0038*/ 	.word	0x00000000


	//----- nvinfo : EIATTR_REGCOUNT
	.align		4
.L_10:
        /*003c*/ 	.byte	0x04, 0x2f
        /*003e*/ 	.short	(.L_12 - .L_11)
	.align		4
.L_11:
        /*0040*/ 	.word	index@(_Z26creatingMeanLogNormalFramePfS_ii)
        /*0044*/ 	.word	0x00000020


	//----- nvinfo : EIATTR_FRAME_SIZE
	.align		4
.L_12:
        /*0048*/ 	.byte	0x04, 0x11
        /*004a*/ 	.short	(.L_14 - .L_13)
	.align		4
.L_13:
        /*004c*/ 	.word	index@($__internal_4_$__cuda_sm20_div_rn_f64_full)
        /*0050*/ 	.word	0x00000000


	//----- nvinfo : EIATTR_FRAME_SIZE
	.align		4
.L_14:
        /*0054*/ 	.byte	0x04, 0x11
        /*0056*/ 	.short	(.L_16 - .L_15)
	.align		4
.L_15:
        /*0058*/ 	.word	index@(_Z26creatingMeanLogNormalFramePfS_ii)
        /*005c*/ 	.word	0x00000000


	//----- nvinfo : EIATTR_REGCOUNT
	.align		4
.L_16:
        /*0060*/ 	.byte	0x04, 0x2f
        /*0062*/ 	.short	(.L_18 - .L_17)
	.align		4
.L_17:
        /*0064*/ 	.word	index@(_Z28creatingMedianLogNormalFramePfS_ii)
        /*0068*/ 	.word	0x00000020


	//----- nvinfo : EIATTR_FRAME_SIZE
	.align		4
.L_18:
        /*006c*/ 	.byte	0x04, 0x11
        /*006e*/ 	.short	(.L_20 - .L_19)
	.align		4
.L_19:
        /*0070*/ 	.word	index@(_Z28creatingMedianLogNormalFramePfS_ii)
        /*0074*/ 	.word	0x00000000


	//----- nvinfo : EIATTR_REGCOUNT
	.align		4
.L_20:
        /*0078*/ 	.byte	0x04, 0x2f
        /*007a*/ 	.short	(.L_22 - .L_21)
	.align		4
.L_21:
        /*007c*/ 	.word	index@(_Z26creatingStdvLogNormalFramePfS_S_ii)
        /*0080*/ 	.word	0x00000020


	//----- nvinfo : EIATTR_FRAME_SIZE
	.align		4
.L_22:
        /*0084*/ 	.byte	0x04, 0x11
        /*0086*/ 	.short	(.L_24 - .L_23)
	.align		4
.L_23:
        /*0088*/ 	.word	index@($__internal_3_$__cuda_sm20_sqrt_rn_f32_slowpath)
        /*008c*/ 	.word	0x00000000


	//----- nvinfo : EIATTR_FRAME_SIZE
	.align		4
.L_24:
        /*0090*/ 	.byte	0x04, 0x11
        /*0092*/ 	.short	(.L_26 - .L_25)
	.align		4
.L_25:
        /*0094*/ 	.word	index@($__internal_2_$__cuda_sm20_div_rn_f64_full)
        /*0098*/ 	.word	0x00000000


	//----- nvinfo : EIATTR_FRAME_SIZE
	.align		4
.L_26:
        /*009c*/ 	.byte	0x04, 0x11
        /*009e*/ 	.short	(.L_28 - .L_27)
	.align		4
.L_27:
        /*00a0*/ 	.word	index@(_Z26creatingStdvLogNormalFramePfS_S_ii)
        /*00a4*/ 	.word	0x00000000


	//----- nvinfo : EIATTR_REGCOUNT
	.align		4
.L_28:
        /*00a8*/ 	.byte	0x04, 0x2f
        /*00aa*/ 	.short	(.L_30 - .L_29)
	.align		4
.L_29:
        /*00ac*/ 	.word	index@(_Z24CreateBlackAndWHiteFramePiS_PfS0_i)
        /*00b0*/ 	.word	0x00000010


	//----- nvinfo : EIATTR_FRAME_SIZE
	.align		4
.L_30:
        /*00b4*/ 	.byte	0x04, 0x11
        /*00b6*/ 	.short	(.L_32 - .L_31)
	.align		4
.L_31:
        /*00b8*/ 	.word	index@($__internal_1_$__cuda_sm3x_div_rn_noftz_f32_slowpath)
        /*00bc*/ 	.word	0x00000000


	//----- nvinfo : EIATTR_FRAME_SIZE
	.align		4
.L_32:
        /*00c0*/ 	.byte	0x04, 0x11
        /*00c2*/ 	.short	(.L_34 - .L_33)
	.align		4
.L_33:
        /*00c4*/ 	.word	index@($__internal_0_$__cuda_sm20_sqrt_rn_f32_slowpath)
        /*00c8*/ 	.word	0x00000000


	//----- nvinfo : EIATTR_FRAME_SIZE
	.align		4
.L_34:
        /*00cc*/ 	.byte	0x04, 0x11
        /*00ce*/ 	.short	(.L_36 - .L_35)
	.align		4
.L_35:
        /*00d0*/ 	.word	index@(_Z24CreateBlackAndWHiteFramePiS_PfS0_i)
        /*00d4*/ 	.word	0x00000000


	//----- nvinfo : EIATTR_MIN_STACK_SIZE
	.align		4
.L_36:
        /*00d8*/ 	.byte	0x04, 0x12
        /*00da*/ 	.short	(.L_38 - .L_37)
	.align		4
.L_37:
        /*00dc*/ 	.word	index@(_Z24CreateBlackAndWHiteFramePiS_PfS0_i)
        /*00e0*/ 	.word	0x00000000


	//----- nvinfo : EIATTR_MIN_STACK_SIZE
	.align		4
.L_38:
        /*00e4*/ 	.byte	0x04, 0x12
        /*00e6*/ 	.short	(.L_40 - .L_39)
	.align		4
.L_39:
        /*00e8*/ 	.word	index@(_Z26creatingStdvLogNormalFramePfS_S_ii)
        /*00ec*/ 	.word	0x00000000


	//----- nvinfo : EIATTR_MIN_STACK_SIZE
	.align		4
.L_40:
        /*00f0*/ 	.byte	0x04, 0x12
        /*00f2*/ 	.short	(.L_42 - .L_41)
	.align		4
.L_41:
        /*00f4*/ 	.word	index@(_Z28creatingMedianLogNormalFramePfS_ii)
        /*00f8*/ 	.word	0x00000000


	//----- nvinfo : EIATTR_MIN_STACK_SIZE
	.align		4
.L_42:
        /*00fc*/ 	.byte	0x04, 0x12
        /*00fe*/ 	.short	(.L_44 - .L_43)
	.align		4
.L_43:
        /*0100*/ 	.word	index@(_Z26creatingMeanLogNormalFramePfS_ii)
        /*0104*/ 	.word	0x00000000


	//----- nvinfo : EIATTR_MIN_STACK_SIZE
	.align		4
.L_44:
        /*0108*/ 	.byte	0x04, 0x12
        /*010a*/ 	.short	(.L_46 - .L_45)
	.align		4
.L_45:
        /*010c*/ 	.word	index@(_Z23creatingLogNormalFramesPfPiS_ii)
        /*0110*/ 	.word	0x00000000


	//----- nvinfo : EIATTR_MIN_STACK_SIZE
	.align		4
.L_46:
        /*0114*/ 	.byte	0x04, 0x12
        /*0116*/ 	.short	(.L_48 - .L_47)
	.align		4
.L_47:
        /*0118*/ 	.word	index@(_Z22creatingMeanPixelFramePfPiii)
        /*011c*/ 	.word	0x00000000
.L_48:


//--------------------- .nv.compat                --------------------------
	.section	.nv.compat,"",@"SHT_CUDA_COMPAT_INFO"
	.align	4
        /*0000*/ 	.byte	0x02, 0x09, 0x00, 0x00, 0x02, 0x02, 0x01, 0x00, 0x02, 0x05, 0x05, 0x00, 0x03, 0x07, 0x01, 0x01
        /*0010*/ 	.byte	0x02, 0x03, 0x00, 0x00, 0x02, 0x06, 0x01, 0x00, 0x04, 0x0b, 0x08, 0x00, 0x01, 0x00, 0x00, 0x00
        /*0020*/ 	.byte	0x00, 0x00, 0x00, 0x00


//--------------------- .nv.info._Z24CreateBlackAndWHiteFramePiS_PfS0_i --------------------------
	.section	.nv.info._Z24CreateBlackAndWHiteFramePiS_PfS0_i,"",@"SHT_CUDA_INFO"
	.sectionflags	@""
	.align	4


	//----- nvinfo : EIATTR_CUDA_API_VERSION
	.align		4
        /*0000*/ 	.byte	0x04, 0x37
        /*0002*/ 	.short	(.L_50 - .L_49)
.L_49:
        /*0004*/ 	.word	0x00000082


	//----- nvinfo : EIATTR_KPARAM_INFO
	.align		4
.L_50:
        /*0008*/ 	.byte	0x04, 0x17
        /*000a*/ 	.short	(.L_52 - .L_51)
.L_51:
        /*000c*/ 	.word	0x00000000
        /*0010*/ 	.short	0x0004
        /*0012*/ 	.short	0x0020
        /*0014*/ 	.byte	0x00, 0xf0, 0x11, 0x00


	//----- nvinfo : EIATTR_KPARAM_INFO
	.align		4
.L_52:
        /*0018*/ 	.byte	0x04, 0x17
        /*001a*/ 	.short	(.L_54 - .L_53)
.L_53:
        /*001c*/ 	.word	0x00000000
        /*0020*/ 	.short	0x0003
        /*0022*/ 	.short	0x0018
        /*0024*/ 	.byte	0x00, 0xf5, 0x21, 0x00


	//----- nvinfo : EIATTR_KPARAM_INFO
	.align		4
.L_54:
        /*0028*/ 	.byte	0x04, 0x17
        /*002a*/ 	.short	(.L_56 - .L_55)
.L_55:
        /*002c*/ 	.word	0x00000000
        /*0030*/ 	.short	0x0002
        /*0032*/ 	.short	0x0010
        /*0034*/ 	.byte	0x00, 0xf5, 0x21, 0x00


	//----- nvinfo : EIATTR_KPARAM_INFO
	.align		4
.L_56:
        /*0038*/ 	.byte	0x04, 0x17
        /*003a*/ 	.short	(.L_58 - .L_57)
.L_57:
        /*003c*/ 	.word	0x00000000
        /*0040*/ 	.short	0x0001
        /*0042*/ 	.short	0x0008
        /*0044*/ 	.byte	0x00, 0xf5, 0x21, 0x00


	//----- nvinfo : EIATTR_KPARAM_INFO
	.align		4
.L_58:
        /*0048*/ 	.byte	0x04, 0x17
        /*004a*/ 	.short	(.L_60 - .L_59)
.L_59:
        /*004c*/ 	.word	0x00000000
        /*0050*/ 	.short	0x0000
        /*0052*/ 	.short	0x0000
        /*0054*/ 	.byte	0x00, 0xf5, 0x21, 0x00


	//----- nvinfo : EIATTR_SPARSE_MMA_MASK
	.align		4
.L_60:
        /*0058*/ 	.byte	0x03, 0x50
        /*005a*/ 	.short	0x0000


	//----- nvinfo : EIATTR_MAXREG_COUNT
	.align		4
        /*005c*/ 	.byte	0x03, 0x1b
        /*005e*/ 	.short	0x00ff


	//----- nvinfo : EIATTR_MERCURY_ISA_VERSION
	.align		4
        /*0060*/ 	.byte	0x03, 0x5f
        /*0062*/ 	.short	0x0101


	//----- nvinfo : EIATTR_VRC_CTA_INIT_COUNT
	.align		4
        /*0064*/ 	.byte	0x02, 0x4a
	.zero		1
	.zero		1


	//----- nvinfo : EIATTR_EXIT_INSTR_OFFSETS
	.align		4
        /*0068*/ 	.byte	0x04, 0x1c
        /*006a*/ 	.short	(.L_62 - .L_61)


	//   ....[0]....
.L_61:
        /*006c*/ 	.word	0x00000070


	//   ....[1]....
        /*0070*/ 	.word	0x000006c0


	//   ....[2]....
        /*0074*/ 	.word	0x00000710


	//----- nvinfo : EIATTR_CRS_STACK_SIZE
	.align		4
.L_62:
        /*0078*/ 	.byte	0x04, 0x1e
        /*007a*/ 	.short	(.L_64 - .L_63)
.L_63:
        /*007c*/ 	.word	0x00000000


	//----- nvinfo : EIATTR_CBANK_PARAM_SIZE
	.align		4
.L_64:
        /*0080*/ 	.byte	0x03, 0x19
        /*0082*/ 	.short	0x0024


	//----- nvinfo : EIATTR_PARAM_CBANK
	.align		4
        /*0084*/ 	.byte	0x04, 0x0a
        /*0086*/ 	.short	(.L_66 - .L_65)
	.align		4
.L_65:
        /*0088*/ 	.word	index@(.nv.constant0._Z24CreateBlackAndWHiteFramePiS_PfS0_i)
        /*008c*/ 	.short	0x0380
        /*008e*/ 	.short	0x0024


	//----- nvinfo : EIATTR_SW_WAR
	.align		4
.L_66:
        /*0090*/ 	.byte	0x04, 0x36
        /*0092*/ 	.short	(.L_68 - .L_67)
.L_67:
        /*0094*/ 	.word	0x00000008
.L_68:


//--------------------- .nv.info._Z26creatingStdvLogNormalFramePfS_S_ii --------------------------
	.section	.nv.info._Z26creatingStdvLogNormalFramePfS_S_ii,"",@"SHT_CUDA_INFO"
	.sectionflags	@""
	.align	4


	//----- nvinfo : EIATTR_CUDA_API_VERSION
	.align		4
        /*0000*/ 	.byte	0x04, 0x37
        /*0002*/ 	.short	(.L_70 - .L_69)
.L_69:
        /*0004*/ 	.word	0x00000082


	//----- nvinfo : EIATTR_KPARAM_INFO
	.align		4
.L_70:
        /*0008*/ 	.byte	0x04, 0x17
        /*000a*/ 	.short	(.L_72 - .L_71)
.L_71:
        /*000c*/ 	.word	0x00000000
        /*0010*/ 	.short	0x0004
        /*0012*/ 	.short	0x001c
        /*0014*/ 	.byte	0x00, 0xf0, 0x11, 0x00


	//----- nvinfo : EIATTR_KPARAM_INFO
	.align		4
.L_72:
        /*0018*/ 	.byte	0x04, 0x17
        /*001a*/ 	.short	(.L_74 - .L_73)
.L_73:
        /*001c*/ 	.word	0x00000000
        /*0020*/ 	.short	0x0003
        /*0022*/ 	.short	0x0018
        /*0024*/ 	.byte	0x00, 0xf0, 0x11, 0x00


	//----- nvinfo : EIATTR_KPARAM_INFO
	.align		4
.L_74:
        /*0028*/ 	.byte	0x04, 0x17
        /*002a*/ 	.short	(.L_76 - .L_75)
.L_75:
        /*002c*/ 	.word	0x00000000
        /*0030*/ 	.short	0x0002
        /*0032*/ 	.short	0x0010
        /*0034*/ 	.byte	0x00, 0xf5, 0x21, 0x00


	//----- nvinfo : EIATTR_KPARAM_INFO
	.align		4
.L_76:
        /*0038*/ 	.byte	0x04, 0x17
        /*003a*/ 	.short	(.L_78 - .L_77)
.L_77:
        /*003c*/ 	.word	0x00000000
        /*0040*/ 	.short	0x0001
        /*0042*/ 	.short	0x0008
        /*0044*/ 	.byte	0x00, 0xf5, 0x21, 0x00


	//----- nvinfo : EIATTR_KPARAM_INFO
	.align		4
.L_78:
        /*0048*/ 	.byte	0x04, 0x17
        /*004a*/ 	.short	(.L_80 - .L_79)
.L_79:
        /*004c*/ 	.word	0x00000000
        /*0050*/ 	.short	0x0000
        /*0052*/ 	.short	0x0000
        /*0054*/ 	.byte	0x00, 0xf5, 0x21, 0x00


	//----- nvinfo : EIATTR_SPARSE_MMA_MASK
	.align		4
.L_80:
        /*0058*/ 	.byte	0x03, 0x50
        /*005a*/ 	.short	0x0000


	//----- nvinfo : EIATTR_MAXREG_COUNT
	.align		4
        /*005c*/ 	.byte	0x03, 0x1b
        /*005e*/ 	.short	0x00ff


	//----- nvinfo : EIATTR_MERCURY_ISA_VERSION
	.align		4
        /*0060*/ 	.byte	0x03, 0x5f
        /*0062*/ 	.short	0x0101


	//----- nvinfo : EIATTR_VRC_CTA_INIT_COUNT
	.align		4
        /*0064*/ 	.byte	0x02, 0x4a
	.zero		1
	.zero		1


	//----- nvinfo : EIATTR_EXIT_INSTR_OFFSETS
	.align		4
        /*0068*/ 	.byte	0x04, 0x1c
        /*006a*/ 	.short	(.L_82 - .L_81)


	//   ....[0]....
.L_81:
        /*006c*/ 	.word	0x00000070


	//   ....[1]....
        /*0070*/ 	.word	0x00001100


	//----- nvinfo : EIATTR_CRS_STACK_SIZE
	.align		4
.L_82:
        /*0074*/ 	.byte	0x04, 0x1e
        /*0076*/ 	.short	(.L_84 - .L_83)
.L_83:
        /*0078*/ 	.word	0x00000000


	//----- nvinfo : EIATTR_CBANK_PARAM_SIZE
	.align		4
.L_84:
        /*007c*/ 	.byte	0x03, 0x19
        /*007e*/ 	.short	0x0020


	//----- nvinfo : EIATTR_PARAM_CBANK
	.align		4
        /*0080*/ 	.byte	0x04, 0x0a
        /*0082*/ 	.short	(.L_86 - .L_85)
	.align		4
.L_85:
        /*0084*/ 	.word	index@(.nv.constant0._Z26creatingStdvLogNormalFramePfS_S_ii)
        /*0088*/ 	.short	0x0380
        /*008a*/ 	.short	0x0020


	//----- nvinfo : EIATTR_SW_WAR
	.align		4
.L_86:
        /*008c*/ 	.byte	0x04, 0x36
        /*008e*/ 	.short	(.L_88 - .L_87)
.L_87:
        /*0090*/ 	.word	0x00000008
.L_88:


//--------------------- .nv.info._Z28creatingMedianLogNormalFramePfS_ii --------------------------
	.section	.nv.info._Z28creatingMedianLogNormalFramePfS_ii,"",@"SHT_CUDA_INFO"
	.sectionflags	@""
	.align	4


	//----- nvinfo : EIATTR_CUDA_API_VERSION
	.align		4
        /*0000*/ 	.byte	0x04, 0x37
        /*0002*/ 	.short	(.L_90 - .L_89)
.L_89:
        /*0004*/ 	.word	0x00000082


	//----- nvinfo : EIATTR_KPARAM_INFO
	.align		4
.L_90:
        /*0008*/ 	.byte	0x04, 0x17
        /*000a*/ 	.short	(.L_92 - .L_91)
.L_91:
        /*000c*/ 	.word	0x00000000
        /*0010*/ 	.short	0x0003
        /*0012*/ 	.short	0x0014
        /*0014*/ 	.byte	0x00, 0xf0, 0x11, 0x00


	//----- nvinfo : EIATTR_KPARAM_INFO
	.align		4
.L_92:
        /*0018*/ 	.byte	0x04, 0x17
        /*001a*/ 	.short	(.L_94 - .L_93)
.L_93:
        /*001c*/ 	.word	0x00000000
        /*0020*/ 	.short	0x0002
        /*0022*/ 	.short	0x0010
        /*0024*/ 	.byte	0x00, 0xf0, 0x11, 0x00


	//----- nvinfo : EIATTR_KPARAM_INFO
	.align		4
.L_94:
        /*0028*/ 	.byte	0x04, 0x17
        /*002a*/ 	.short	(.L_96 - .L_95)
.L_95:
        /*002c*/ 	.word	0x00000000
        /*0030*/ 	.short	0x0001
        /*0032*/ 	.short	0x0008
        /*0034*/ 	.byte	0x00, 0xf5, 0x21, 0x00


	//----- nvinfo : EIATTR_KPARAM_INFO
	.align		4
.L_96:
        /*0038*/ 	.byte	0x04, 0x17
        /*003a*/ 	.short	(.L_98 - .L_97)
.L_97:
        /*003c*/ 	.word	0x00000000
        /*0040*/ 	.short	0x0000
        /*0042*/ 	.short	0x0000
        /*0044*/ 	.byte	0x00, 0xf5, 0x21, 0x00


	//----- nvinfo : EIATTR_SPARSE_MMA_MASK
	.align		4
.L_98:
        /*0048*/ 	.byte	0x03, 0x50
        /*004a*/ 	.short	0x0000


	//----- nvinfo : EIATTR_MAXREG_COUNT
	.align		4
        /*004c*/ 	.byte	0x03, 0x1b
        /*004e*/ 	.short	0x00ff


	//----- nvinfo : EIATTR_EXTERNS
	.align		4
        /*0050*/ 	.byte	0x04, 0x0f
        /*0052*/ 	.short	(.L_100 - .L_99)


	//   ....[0]....
	.align		4
.L_99:
        /*0054*/ 	.word	index@(vprintf)


	//----- nvinfo : EIATTR_MERCURY_ISA_VERSION
	.align		4
.L_100:
        /*0058*/ 	.byte	0x03, 0x5f
        /*005a*/ 	.short	0x0101


	//----- nvinfo : EIATTR_VRC_CTA_INIT_COUNT
	.align		4
        /*005c*/ 	.byte	0x02, 0x4a
	.zero		1
	.zero		1


	//----- nvinfo : EIATTR_SYSCALL_OFFSETS
	.align		4
        /*0060*/ 	.byte	0x04, 0x46
        /*0062*/ 	.short	(.L_102 - .L_101)


	//   ....[0]....
.L_101:
        /*0064*/ 	.word	0x000036e0


	//   ....[1]....
        /*0068*/ 	.word	0x000039f0


	//   ....[2]....
        /*006c*/ 	.word	0x00003ae0


	//   ....[3]....
        /*0070*/ 	.word	0x00003bb0


	//   ....[4]....
        /*0074*/ 	.word	0x00003c80


	//   ....[5]....
        /*0078*/ 	.word	0x00003d50


	//   ....[6]....
        /*007c*/ 	.word	0x00003e20


	//   ....[7]....
        /*0080*/ 	.word	0x00003ef0


	//   ....[8]....
        /*0084*/ 	.word	0x00003fc0


	//   ....[9]....
        /*0088*/ 	.word	0x00004160


	//   ....[10]....
        /*008c*/ 	.word	0x00004230


	//   ....[11]....
        /*0090*/ 	.word	0x00004300


	//   ....[12]....
        /*0094*/ 	.word	0x000043d0


	//   ....[13]....
        /*0098*/ 	.word	0x000044f0


	//   ....[14]....
        /*009c*/ 	.word	0x000045c0


	//   ....[15]....
        /*00a0*/ 	.word	0x000046d0


	//   ....[16]....
        /*00a4*/ 	.word	0x000070a0


	//   ....[17]....
        /*00a8*/ 	.word	0x00007380


	//   ....[18]....
        /*00ac*/ 	.word	0x00007440


	//   ....[19]....
        /*00b0*/ 	.word	0x00007500


	//   ....[20]....
        /*00b4*/ 	.word	0x000075c0


	//   ....[21]....
        /*00b8*/ 	.word	0x00007680


	//   ....[22]....
        /*00bc*/ 	.word	0x00007740


	//   ....[23]....
        /*00c0*/ 	.word	0x00007800


	//   ....[24]....
        /*00c4*/ 	.word	0x000078c0


	//   ....[25]....
        /*00c8*/ 	.word	0x00007a20


	//   ....[26]....
        /*00cc*/ 	.word	0x00007ae0


	//   ....[27]....
        /*00d0*/ 	.word	0x00007ba0


	//   ....[28]....
        /*00d4*/ 	.word	0x00007c60


	//   ....[29]....
        /*00d8*/ 	.word	0x00007d70


	//   ....[30]....
        /*00dc*/ 	.word	0x00007e30


	//   ....[31]....
        /*00e0*/ 	.word	0x00007f30


	//----- nvinfo : EIATTR_EXIT_INSTR_OFFSETS
	.align		4
.L_102:
        /*00e4*/ 	.byte	0x04, 0x1c
        /*00e6*/ 	.short	(.L_104 - .L_103)


	//   ....[0]....
.L_103:
        /*00e8*/ 	.word	0x00000070


	//   ....[1]....
        /*00ec*/ 	.word	0x00007fb0


	//----- nvinfo : EIATTR_CRS_STACK_SIZE
	.align		4
.L_104:
        /*00f0*/ 	.byte	0x04, 0x1e
        /*00f2*/ 	.short	(.L_106 - .L_105)
.L_105:
        /*00f4*/ 	.word	0x00000000


	//----- nvinfo : EIATTR_CBANK_PARAM_SIZE
	.align		4
.L_106:
        /*00f8*/ 	.byte	0x03, 0x19
        /*00fa*/ 	.short	0x0018


	//----- nvinfo : EIATTR_PARAM_CBANK
	.align		4
        /*00fc*/ 	.byte	0x04, 0x0a
        /*00fe*/ 	.short	(.L_108 - .L_107)
	.align		4
.L_107:
        /*0100*/ 	.word	index@(.nv.constant0._Z28creatingMedianLogNormalFramePfS_ii)
        /*0104*/ 	.short	0x0380
        /*0106*/ 	.short	0x0018


	//----- nvinfo : EIATTR_SW_WAR
	.align		4
.L_108:
        /*0108*/ 	.byte	0x04, 0x36
        /*010a*/ 	.short	(.L_110 - .L_109)
.L_109:
        /*010c*/ 	.word	0x00000008
.L_110:


//--------------------- .nv.info._Z26creatingMeanLogNormalFramePfS_ii --------------------------
	.section	.nv.info._Z26creatingMeanLogNormalFramePfS_ii,"",@"SHT_CUDA_INFO"
	.sectionflags	@""
	.align	4


	//----- nvinfo : EIATTR_CUDA_API_VERSION
	.align		4
        /*0000*/ 	.byte	0x04, 0x37
        /*0002*/ 	.short	(.L_112 - .L_111)
.L_111:
        /*0004*/ 	.word	0x00000082


	//----- nvinfo : EIATTR_KPARAM_INFO
	.align		4
.L_112:
        /*0008*/ 	.byte	0x04, 0x17
        /*000a*/ 	.short	(.L_114 - .L_113)
.L_113:
        /*000c*/ 	.word	0x00000000
        /*0010*/ 	.short	0x0003
        /*0012*/ 	.short	0x0014
        /*0014*/ 	.byte	0x00, 0xf0, 0x11, 0x00


	//----- nvinfo : EIATTR_KPARAM_INFO
	.align		4
.L_114:
        /*0018*/ 	.byte	0x04, 0x17
        /*001a*/ 	.short	(.L_116 - .L_115)
.L_115:
        /*001c*/ 	.word	0x00000000
        /*0020*/ 	.short	0x0002
        /*0022*/ 	.short	0x0010
        /*0024*/ 	.byte	0x00, 0xf0, 0x11, 0x00


	//----- nvinfo : EIATTR_KPARAM_INFO
	.align		4
.L_116:
        /*0028*/ 	.byte	0x04, 0x17
        /*002a*/ 	.short	(.L_118 - .L_117)
.L_117:
        /*002c*/ 	.word	0x00000000
        /*0030*/ 	.short	0x0001
        /*0032*/ 	.short	0x0008
        /*0034*/ 	.byte	0x00, 0xf5, 0x21, 0x00


	//----- nvinfo : EIATTR_KPARAM_INFO
	.align		4
.L_118:
        /*0038*/ 	.byte	0x04, 0x17
        /*003a*/ 	.short	(.L_120 - .L_119)
.L_119:
        /*003c*/ 	.word	0x00000000
        /*0040*/ 	.short	0x0000
        /*0042*/ 	.short	0x0000
        /*0044*/ 	.byte	0x00, 0xf5, 0x21, 0x00


	//----- nvinfo : EIATTR_SPARSE_MMA_MASK
	.align		4
.L_120:
        /*0048*/ 	.byte	0x03, 0x50
        /*004a*/ 	.short	0x0000


	//----- nvinfo : EIATTR_MAXREG_COUNT
	.align		4
        /*004c*/ 	.byte	0x03, 0x1b
        /*004e*/ 	.short	0x00ff


	//----- nvinfo : EIATTR_MERCURY_ISA_VERSION
	.align		4
        /*0050*/ 	.byte	0x03, 0x5f
        /*0052*/ 	.short	0x0101


	//----- nvinfo : EIATTR_VRC_CTA_INIT_COUNT
	.align		4
        /*0054*/ 	.byte	0x02, 0x4a
	.zero		1
	.zero		1


	//----- nvinfo : EIATTR_EXIT_INSTR_OFFSETS
	.align		4
        /*0058*/ 	.byte	0x04, 0x1c
        /*005a*/ 	.short	(.L_122 - .L_121)


	//   ....[0]....
.L_121:
        /*005c*/ 	.word	0x00000070


	//   ....[1]....
        /*0060*/ 	.word	0x00000c40


	//----- nvinfo : EIATTR_CRS_STACK_SIZE
	.align		4
.L_122:
        /*0064*/ 	.byte	0x04, 0x1e
        /*0066*/ 	.short	(.L_124 - .L_123)
.L_123:
        /*0068*/ 	.word	0x00000000


	//----- nvinfo : EIATTR_CBANK_PARAM_SIZE
	.align		4
.L_124:
        /*006c*/ 	.byte	0x03, 0x19
        /*006e*/ 	.short	0x0018


	//----- nvinfo : EIATTR_PARAM_CBANK
	.align		4
        /*0070*/ 	.byte	0x04, 0x0a
        /*0072*/ 	.short	(.L_126 - .L_125)
	.align		4
.L_125:
        /*0074*/ 	.word	index@(.nv.constant0._Z26creatingMeanLogNormalFramePfS_ii)
        /*0078*/ 	.short	0x0380
        /*007a*/ 	.short	0x0018


	//----- nvinfo : EIATTR_SW_WAR
	.align		4
.L_126:
        /*007c*/ 	.byte	0x04, 0x36
        /*007e*/ 	.short	(.L_128 - .L_127)
.L_127:
        /*0080*/ 	.word	0x00000008
.L_128:


//--------------------- .nv.info._Z23creatingLogNormalFramesPfPiS_ii --------------------------
	.section	.nv.info._Z23creatingLogNormalFramesPfPiS_ii,"",@"SHT_CUDA_INFO"
	.sectionflags	@""
	.align	4


	//----- nvinfo : EIATTR_CUDA_API_VERSION
	.align		4
        /*0000*/ 	.byte	0x04, 0x37
        /*0002*/ 	.short	(.L_130 - .L_129)
.L_129:
        /*0004*/ 	.word	0x00000082


	//----- nvinfo : EIATTR_KPARAM_INFO
	.align		4
.L_130:
        /*0008*/ 	.byte	0x04, 0x17
        /*000a*/ 	.short	(.L_132 - .L_131)
.L_131:
        /*000c*/ 	.word	0x00000000
        /*0010*/ 	.short	0x0004
        /*0012*/ 	.short	0x001c
        /*0014*/ 	.byte	0x00, 0xf0, 0x11, 0x00


	//----- nvinfo : EIATTR_KPARAM_INFO
	.align		4
.L_132:
        /*0018*/ 	.byte	0x04, 0x17
        /*001a*/ 	.short	(.L_134 - .L_133)
.L_133:
        /*001c*/ 	.word	0x00000000
        /*0020*/ 	.short	0x0003
        /*0022*/ 	.short	0x0018
        /*0024*/ 	.byte	0x00, 0xf0, 0x11, 0x00


	//----- nvinfo : EIATTR_KPARAM_INFO
	.align		4
.L_134:
        /*0028*/ 	.byte	0x04, 0x17
        /*002a*/ 	.short	(.L_136 - .L_135)
.L_135:
        /*002c*/ 	.word	0x00000000
        /*0030*/ 	.short	0x0002
        /*0032*/ 	.short	0x0010
        /*0034*/ 	.byte	0x00, 0xf5, 0x21, 0x00


	//----- nvinfo : EIATTR_KPARAM_INFO
	.align		4
.L_136:
        /*0038*/ 	.byte	0x04, 0x17
        /*003a*/ 	.short	(.L_138 - .L_137)
.L_137:
        /*003c*/ 	.word	0x00000000
        /*0040*/ 	.short	0x0001
        /*0042*/ 	.short	0x0008
        /*0044*/ 	.byte	0x00, 0xf5, 0x21, 0x00


	//----- nvinfo : EIATTR_KPARAM_INFO
	.align		4
.L_138:
        /*0048*/ 	.byte	0x04, 0x17
        /*004a*/ 	.short	(.L_140 - .L_139)
.L_139:
        /*004c*/ 	.word	0x00000000
        /*0050*/ 	.short	0x0000
        /*0052*/ 	.short	0x0000
        /*0054*/ 	.byte	0x00, 0xf5, 0x21, 0x00


	//----- nvinfo : EIATTR_SPARSE_MMA_MASK
	.align		4
.L_140:
        /*0058*/ 	.byte	0x03, 0x50
        /*005a*/ 	.short	0x0000


	//----- nvinfo : EIATTR_MAXREG_COUNT
	.align		4
        /*005c*/ 	.byte	0x03, 0x1b
        /*005e*/ 	.short	0x00ff


	//----- nvinfo : EIATTR_MERCURY_ISA_VERSION
	.align		4
        /*0060*/ 	.byte	0x03, 0x5f
        /*0062*/ 	.short	0x0101


	//----- nvinfo : EIATTR_VRC_CTA_INIT_COUNT
	.align		4
        /*0064*/ 	.byte	0x02, 0x4a
	.zero		1
	.zero		1


	//----- nvinfo : EIATTR_EXIT_INSTR_OFFSETS
	.align		4
        /*0068*/ 	.byte	0x04, 0x1c
        /*006a*/ 	.short	(.L_142 - .L_141)


	//   ....[0]....
.L_141:
        /*006c*/ 	.word	0x00000080


	//   ....[1]....
        /*0070*/ 	.word	0x00000a00


	//   ....[2]....
        /*0074*/ 	.word	0x00000ed0


	//   ....[3]....
        /*0078*/ 	.word	0x00001140


	//----- nvinfo : EIATTR_CBANK_PARAM_SIZE
	.align		4
.L_142:
        /*007c*/ 	.byte	0x03, 0x19
        /*007e*/ 	.short	0x0020


	//----- nvinfo : EIATTR_PARAM_CBANK
	.align		4
        /*0080*/ 	.byte	0x04, 0x0a
        /*0082*/ 	.short	(.L_144 - .L_143)
	.align		4
.L_143:
        /*0084*/ 	.word	index@(.nv.constant0._Z23creatingLogNormalFramesPfPiS_ii)
        /*0088*/ 	.short	0x0380
        /*008a*/ 	.short	0x0020


	//----- nvinfo : EIATTR_SW_WAR
	.align		4
.L_144:
        /*008c*/ 	.byte	0x04, 0x36
        /*008e*/ 	.short	(.L_146 - .L_145)
.L_145:
        /*0090*/ 	.word	0x00000008
.L_146:


//--------------------- .nv.info._Z22creatingMeanPixelFramePfPiii --------------------------
	.section	.nv.info._Z22creatingMeanPixelFramePfPiii,"",@"SHT_CUDA_INFO"
	.sectionflags	@""
	.align	4


	//----- nvinfo : EIATTR_CUDA_API_VERSION
	.align		4
        /*0000*/ 	.byte	0x04, 0x37
        /*0002*/ 	.short	(.L_148 - .L_147)
.L_147:
        /*0004*/ 	.word	0x00000082


	//----- nvinfo : EIATTR_KPARAM_INFO
	.align		4
.L_148:
        /*0008*/ 	.byte	0x04, 0x17
        /*000a*/ 	.short	(.L_150 - .L_149)
.L_149:
        /*000c*/ 	.word	0x00000000
        /*0010*/ 	.short	0x0003
        /*0012*/ 	.short	0x0014
        /*0014*/ 	.byte	0x00, 0xf0, 0x11, 0x00


	//----- nvinfo : EIATTR_KPARAM_INFO
	.align		4
.L_150:
        /*0018*/ 	.byte	0x04, 0x17
        /*001a*/ 	.short	(.L_152 - .L_151)
.L_151:
        /*001c*/ 	.word	0x00000000
        /*0020*/ 	.short	0x0002
        /*0022*/ 	.short	0x0010
        /*0024*/ 	.byte	0x00, 0xf0, 0x11, 0x00


	//----- nvinfo : EIATTR_KPARAM_INFO
	.align		4
.L_152:
        /*0028*/ 	.byte	0x04, 0x17
        /*002a*/ 	.short	(.L_154 - .L_153)
.L_153:
        /*002c*/ 	.word	0x00000000
        /*0030*/ 	.short	0x0001
        /*0032*/ 	.short	0x0008
        /*0034*/ 	.byte	0x00, 0xf5, 0x21, 0x00


	//----- nvinfo : EIATTR_KPARAM_INFO
	.align		4
.L_154:
        /*0038*/ 	.byte	0x04, 0x17
        /*003a*/ 	.short	(.L_156 - .L_155)
.L_155:
        /*003c*/ 	.word	0x00000000
        /*0040*/ 	.short	0x0000
        /*0042*/ 	.short	0x0000
        /*0044*/ 	.byte	0x00, 0xf5, 0x21, 0x00


	//----- nvinfo : EIATTR_SPARSE_MMA_MASK
	.align		4
.L_156:
        /*0048*/ 	.byte	0x03, 0x50
        /*004a*/ 	.short	0x0000


	//----- nvinfo : EIATTR_MAXREG_COUNT
	.align		4
        /*004c*/ 	.byte	0x03, 0x1b
        /*004e*/ 	.short	0x00ff


	//----- nvinfo : EIATTR_MERCURY_ISA_VERSION
	.align		4
        /*0050*/ 	.byte	0x03, 0x5f
        /*0052*/ 	.short	0x0101


	//----- nvinfo : EIATTR_VRC_CTA_INIT_COUNT
	.align		4
        /*0054*/ 	.byte	0x02, 0x4a
	.zero		1
	.zero		1


	//----- nvinfo : EIATTR_EXIT_INSTR_OFFSETS
	.align		4
        /*0058*/ 	.byte	0x04, 0x1c
        /*005a*/ 	.short	(.L_158 - .L_157)


	//   ....[0]....
.L_157:
        /*005c*/ 	.word	0x00000070


	//   ....[1]....
        /*0060*/ 	.word	0x00000c40


	//----- nvinfo : EIATTR_CRS_STACK_SIZE
	.align		4
.L_158:
        /*0064*/ 	.byte	0x04, 0x1e
        /*0066*/ 	.short	(.L_160 - .L_159)
.L_159:
        /*0068*/ 	.word	0x00000000


	//----- nvinfo : EIATTR_CBANK_PARAM_SIZE
	.align		4
.L_160:
        /*006c*/ 	.byte	0x03, 0x19
        /*006e*/ 	.short	0x0018


	//----- nvinfo : EIATTR_PARAM_CBANK
	.align		4
        /*0070*/ 	.byte	0x04, 0x0a
        /*0072*/ 	.short	(.L_162 - .L_161)
	.align		4
.L_161:
        /*0074*/ 	.word	index@(.nv.constant0._Z22creatingMeanPixelFramePfPiii)
        /*0078*/ 	.short	0x0380
        /*007a*/ 	.short	0x0018


	//----- nvinfo : EIATTR_SW_WAR
	.align		4
.L_162:
        /*007c*/ 	.byte	0x04, 0x36
        /*007e*/ 	.short	(.L_164 - .L_163)
.L_163:
        /*0080*/ 	.word	0x00000008
.L_164:


//--------------------- .nv.callgraph             --------------------------
	.section	.nv.callgraph,"",@"SHT_CUDA_CALLGRAPH"
	.align	4
	.sectionentsize	8
	.align		4
        /*0000*/ 	.word	0x00000000
	.align		4
        /*0004*/ 	.word	0xffffffff
	.align		4
        /*0008*/ 	.word	index@(_Z28creatingMedianLogNormalFramePfS_ii)
	.align		4
        /*000c*/ 	.word	index@(vprintf)
	.align		4
        /*0010*/ 	.word	0x00000000
	.align		4
        /*0014*/ 	.word	0xfffffffe
	.align		4
        /*0018*/ 	.word	0x00000000
	.align		4
        /*001c*/ 	.word	0xfffffffd
	.align		4
        /*0020*/ 	.word	0x00000000
	.align		4
        /*0024*/ 	.word	0xfffffffc


//--------------------- .nv.constant4             --------------------------
	.section	.nv.constant4,"a",@progbits
	.align	8
	.align		8
.nv.constant4:
        /*0000*/ 	.dword	$str
	.align		8
        /*0008*/ 	.dword	vprintf


//--------------------- .text._Z24CreateBlackAndWHiteFramePiS_PfS0_i --------------------------
	.section	.text._Z24CreateBlackAndWHiteFramePiS_PfS0_i,"ax",@progbits
	.align	128
        .global         _Z24CreateBlackAndWHiteFramePiS_PfS0_i
        .type           _Z24CreateBlackAndWHiteFramePiS_PfS0_i,@function
        .size           _Z24CreateBlackAndWHiteFramePiS_PfS0_i,(.L_x_175 - _Z24CreateBlackAndWHiteFramePiS_PfS0_i)
        .other          _Z24CreateBlackAndWHiteFramePiS_PfS0_i,@"STO_CUDA_ENTRY STV_DEFAULT"
_Z24CreateBlackAndWHiteFramePiS_PfS0_i:
.text._Z24CreateBlackAndWHiteFramePiS_PfS0_i:
[----:B------:R-:W-:Y:S01]  /*0000*/  LDC R1, c[0x0][0x37c] ;  /* 0x0000df00ff017b82 */ /* 0x000fe20000000800 */
[----:B------:R-:W0:Y:S07]  /*0010*/  S2R R4, SR_TID.X ;  /* 0x0000000000047919 */ /* 0x000e2e0000002100 */
[----:B------:R-:W0:Y:S01]  /*0020*/  S2UR UR4, SR_CTAID.X ;  /* 0x00000000000479c3 */ /* 0x000e220000002500 */
[----:B------:R-:W1:Y:S07]  /*0030*/  LDCU UR5, c[0x0][0x3a0] ;  /* 0x00007400ff0577ac */ /* 0x000e6e0008000800 */
[----:B------:R-:W0:Y:S02]  /*0040*/  LDC R3, c[0x0][0x360] ;  /* 0x0000d800ff037b82 */ /* 0x000e240000000800 */
[----:B0-----:R-:W-:-:S05]  /*0050*/  IMAD R4, R3, UR4, R4 ;  /* 0x0000000403047c24 */ /* 0x001fca000f8e0204 */
[----:B-1----:R-:W-:-:S13]  /*0060*/  ISETP.GE.AND P0, PT, R4, UR5, PT ;  /* 0x0000000504007c0c */ /* 0x002fda000bf06270 */
[----:B------:R-:W-:Y:S05]  /*0070*/  @P0 EXIT ;  /* 0x000000000000094d */ /* 0x000fea0003800000 */
[----:B------:R-:W0:Y:S01]  /*0080*/  LDC.64 R2, c[0x0][0x388] ;  /* 0x0000e200ff027b82 */ /* 0x000e220000000a00 */
[----:B------:R-:W1:Y:S07]  /*0090*/  LDCU.64 UR4, c[0x0][0x358] ;  /* 0x00006b00ff0477ac */ /* 0x000e6e0008000a00 */
[----:B------:R-:W2:Y:S08]  /*00a0*/  LDC.64 R8, c[0x0][0x390] ;  /* 0x0000e400ff087b82 */ /* 0x000eb00000000a00 */
[----:B------:R-:W3:Y:S01]  /*00b0*/  LDC.64 R6, c[0x0][0x398] ;  /* 0x0000e600ff067b82 */ /* 0x000ee20000000a00 */
[----:B0-----:R-:W-:-:S06]  /*00c0*/  IMAD.WIDE R2, R4, 0x4, R2 ;  /* 0x0000000404027825 */ /* 0x001fcc00078e0202 */
[----:B-1----:R-:W4:Y:S01]  /*00d0*/  LDG.E R2, desc[UR4][R2.64] ;  /* 0x0000000402027981 */ /* 0x002f22000c1e1900 */
[----:B--2---:R-:W-:-:S06]  /*00e0*/  IMAD.WIDE R8, R4, 0x4, R8 ;  /* 0x0000000404087825 */ /* 0x004fcc00078e0208 */
[----:B------:R-:W2:Y:S01]  /*00f0*/  LDG.E R8, desc[UR4][R8.64] ;  /* 0x0000000408087981 */ /* 0x000ea2000c1e1900 */
[----:B---3--:R-:W-:-:S06]  /*0100*/  IMAD.WIDE R6, R4, 0x4, R6 ;  /* 0x0000000404067825 */ /* 0x008fcc00078e0206 */
[----:B------:R0:W3:Y:S01]  /*0110*/  LDG.E R7, desc[UR4][R6.64] ;  /* 0x0000000406077981 */ /* 0x0000e2000c1e1900 */
[----:B------:R-:W-:Y:S01]  /*0120*/  HFMA2 R10, -RZ, RZ, 1.5048828125, 33.21875 ;  /* 0x3e055027ff0a7431 */ /* 0x000fe200000001ff */
[----:B------:R-:W-:Y:S01]  /*0130*/  BSSY.RECONVERGENT B0, `(.L_x_0) ;  /* 0x0000029000007945 */ /* 0x000fe20003800200 */
[----:B----4-:R-:W-:Y:S02]  /*0140*/  ISETP.GE.AND P0, PT, R2, 0x1, PT ;  /* 0x000000010200780c */ /* 0x010fe40003f06270 */
[----:B------:R-:W-:Y:S01]  /*0150*/  I2FP.F32.S32 R0, R2 ;  /* 0x0000000200007245 */ /* 0x000fe20000201400 */
[----:B--2---:R-:W-:-:S10]  /*0160*/  FADD R8, R8, R8 ;  /* 0x0000000808087221 */ /* 0x004fd40000000000 */
[----:B------:R-:W-:-:S04]  /*0170*/  @!P0 FMUL R0, R0, 8388608 ;  /* 0x4b00000000008820 */ /* 0x000fc80000400000 */
[----:B------:R-:W-:-:S05]  /*0180*/  VIADD R5, R0, 0xc0d55555 ;  /* 0xc0d5555500057836 */ /* 0x000fca0000000000 */
[----:B------:R-:W-:-:S05]  /*0190*/  LOP3.LUT R5, R5, 0xff800000, RZ, 0xc0, !PT ;  /* 0xff80000005057812 */ /* 0x000fca00078ec0ff */
[----:B------:R-:W-:Y:S01]  /*01a0*/  IMAD.IADD R2, R0, 0x1, -R5 ;  /* 0x0000000100027824 */ /* 0x000fe200078e0a05 */
[----:B------:R-:W-:-:S03]  /*01b0*/  I2FP.F32.S32 R5, R5 ;  /* 0x0000000500057245 */ /* 0x000fc60000201400 */
[----:B------:R-:W-:-:S04]  /*01c0*/  FADD R3, R2, -1 ;  /* 0xbf80000002037421 */ /* 0x000fc80000000000 */
[----:B------:R-:W-:-:S04]  /*01d0*/  FFMA R2, R3, -R10, 0.14084610342979431152 ;  /* 0x3e1039f603027423 */ /* 0x000fc8000000080a */
[----:B------:R-:W-:-:S04]  /*01e0*/  FFMA R2, R3, R2, -0.12148627638816833496 ;  /* 0xbdf8cdcc03027423 */ /* 0x000fc80000000002 */
[----:B------:R-:W-:-:S04]  /*01f0*/  FFMA R2, R3, R2, 0.13980610668659210205 ;  /* 0x3e0f295503027423 */ /* 0x000fc80000000002 */
[----:B------:R-:W-:-:S04]  /*0200*/  FFMA R2, R3, R2, -0.16684235632419586182 ;  /* 0xbe2ad8b903027423 */ /* 0x000fc80000000002 */
[----:B------:R-:W-:-:S04]  /*0210*/  FFMA R2, R3, R2, 0.20012299716472625732 ;  /* 0x3e4ced0b03027423 */ /* 0x000fc80000000002 */
[----:B------:R-:W-:-:S04]  /*0220*/  FFMA R2, R3, R2, -0.24999669194221496582 ;  /* 0xbe7fff2203027423 */ /* 0x000fc80000000002 */
[----:B------:R-:W-:-:S04]  /*0230*/  FFMA R2, R3, R2, 0.33333182334899902344 ;  /* 0x3eaaaa7803027423 */ /* 0x000fc80000000002 */
[C---:B0-----:R-:W-:Y:S01]  /*0240*/  FFMA R6, R3.reuse, R2, -0.5 ;  /* 0xbf00000003067423 */ /* 0x041fe20000000002 */
[----:B------:R-:W-:Y:S02]  /*0250*/  FSEL R2, RZ, -23, P0 ;  /* 0xc1b80000ff027808 */ /* 0x000fe40000000000 */
[----:B------:R-:W-:Y:S01]  /*0260*/  ISETP.GT.U32.AND P0, PT, R0, 0x7f7fffff, PT ;  /* 0x7f7fffff0000780c */ /* 0x000fe20003f04070 */
[----:B------:R-:W-:Y:S02]  /*0270*/  FMUL R6, R3, R6 ;  /* 0x0000000603067220 */ /* 0x000fe40000400000 */
[----:B------:R-:W-:Y:S01]  /*0280*/  FFMA R2, R5, 1.1920928955078125e-07, R2 ;  /* 0x3400000005027823 */ /* 0x000fe20000000002 */
[----:B------:R-:W-:Y:S02]  /*0290*/  IMAD.MOV.U32 R5, RZ, RZ, 0x7f800000 ;  /* 0x7f800000ff057424 */ /* 0x000fe400078e00ff */
[----:B------:R-:W-:Y:S01]  /*02a0*/  FFMA R3, R3, R6, R3 ;  /* 0x0000000603037223 */ /* 0x000fe20000000003 */
[----:B------:R-:W-:-:S03]  /*02b0*/  VIADD R6, R8, 0xf3000000 ;  /* 0xf300000008067836 */ /* 0x000fc60000000000 */
[----:B------:R-:W-:Y:S02]  /*02c0*/  FFMA R2, R2, 0.69314718246459960938, R3 ;  /* 0x3f31721802027823 */ /* 0x000fe40000000003 */
[----:B------:R-:W-:Y:S01]  /*02d0*/  ISETP.GT.U32.AND P1, PT, R6, 0x727fffff, PT ;  /* 0x727fffff0600780c */ /* 0x000fe20003f24070 */
[----:B------:R0:W1:Y:S01]  /*02e0*/  MUFU.RSQ R3, R8 ;  /* 0x0000000800037308 */ /* 0x0000620000001400 */
[C---:B------:R-:W-:Y:S01]  /*02f0*/  @P0 FFMA R2, R0.reuse, R5, +INF ;  /* 0x7f80000000020423 */ /* 0x040fe20000000005 */
[----:B------:R-:W-:-:S04]  /*0300*/  FSETP.NEU.AND P0, PT, R0, RZ, PT ;  /* 0x000000ff0000720b */ /* 0x000fc80003f0d000 */
[----:B------:R-:W-:-:S05]  /*0310*/  FSEL R0, R2, -INF , P0 ;  /* 0xff80000002007808 */ /* 0x000fca0000000000 */
[----:B---3--:R-:W-:Y:S01]  /*0320*/  FADD R0, R0, -R7 ;  /* 0x8000000700007221 */ /* 0x008fe20000000000 */
[----:B0-----:R-:W-:Y:S06]  /*0330*/  @!P1 BRA `(.L_x_1) ;  /* 0x0000000000109947 */ /* 0x001fec0003800000 */
[----:B------:R-:W-:-:S07]  /*0340*/  MOV R7, 0x360 ;  /* 0x0000036000077802 */ /* 0x000fce0000000f00 */
[----:B-1----:R-:W-:Y:S05]  /*0350*/  CALL.REL.NOINC `($__internal_0_$__cuda_sm20_sqrt_rn_f32_slowpath) ;  /* 0x0000000000f07944 */ /* 0x002fea0003c00000 */
[----:B------:R-:W-:Y:S01]  /*0360*/  MOV R3, R8 ;  /* 0x0000000800037202 */ /* 0x000fe20000000f00 */
[----:B------:R-:W-:Y:S06]  /*0370*/  BRA `(.L_x_2) ;  /* 0x0000000000107947 */ /* 0x000fec0003800000 */
.L_x_1:
[----:B-1----:R-:W-:Y:S01]  /*0380*/  FMUL.FTZ R5, R8, R3 ;  /* 0x0000000308057220 */ /* 0x002fe20000410000 */
[----:B------:R-:W-:-:S03]  /*0390*/  FMUL.FTZ R3, R3, 0.5 ;  /* 0x3f00000003037820 */ /* 0x000fc60000410000 */
[----:B------:R-:W-:-:S04]  /*03a0*/  FFMA R8, -R5, R5, R8 ;  /* 0x0000000505087223 */ /* 0x000fc80000000108 */
[----:B------:R-:W-:-:S07]  /*03b0*/  FFMA R3, R8, R3, R5 ;  /* 0x0000000308037223 */ /* 0x000fce0000000005 */
.L_x_2:
[----:B------:R-:W-:Y:S05]  /*03c0*/  BSYNC.RECONVERGENT B0 ;  /* 0x0000000000007941 */ /* 0x000fea0003800200 */
.L_x_0:
[----:B------:R-:W0:Y:S01]  /*03d0*/  MUFU.RCP R2, R3 ;  /* 0x0000000300027308 */ /* 0x000e220000001000 */
[----:B------:R-:W-:Y:S07]  /*03e0*/  BSSY.RECONVERGENT B0, `(.L_x_3) ;  /* 0x000000b000007945 */ /* 0x000fee0003800200 */
[----:B------:R-:W1:Y:S01]  /*03f0*/  FCHK P0, R0, R3 ;  /* 0x0000000300007302 */ /* 0x000e620000000000 */
[----:B0-----:R-:W-:-:S04]  /*0400*/  FFMA R5, R2, -R3, 1 ;  /* 0x3f80000002057423 */ /* 0x001fc80000000803 */
[----:B------:R-:W-:-:S04]  /*0410*/  FFMA R5, R2, R5, R2 ;  /* 0x0000000502057223 */ /* 0x000fc80000000002 */
[----:B------:R-:W-:-:S04]  /*0420*/  FFMA R2, R0, R5, RZ ;  /* 0x0000000500027223 */ /* 0x000fc800000000ff */
[----:B------:R-:W-:-:S04]  /*0430*/  FFMA R6, R2, -R3, R0 ;  /* 0x8000000302067223 */ /* 0x000fc80000000000 */
[----:B------:R-:W-:Y:S01]  /*0440*/  FFMA R2, R5, R6, R2 ;  /* 0x0000000605027223 */ /* 0x000fe20000000002 */
[----:B-1----:R-:W-:Y:S06]  /*0450*/  @!P0 BRA `(.L_x_4) ;  /* 0x00000000000c8947 */ /* 0x002fec0003800000 */
[----:B------:R-:W-:-:S07]  /*0460*/  MOV R2, 0x480 ;  /* 0x0000048000027802 */ /* 0x000fce0000000f00 */
[----:B------:R-:W-:Y:S05]  /*0470*/  CALL.REL.NOINC `($__internal_1_$__cuda_sm3x_div_rn_noftz_f32_slowpath) ;  /* 0x0000000400007944 */ /* 0x000fea0003c00000 */
[----:B------:R-:W-:-:S07]  /*0480*/  IMAD.MOV.U32 R2, RZ, RZ, R0 ;  /* 0x000000ffff027224 */ /* 0x000fce00078e0000 */
.L_x_4:
[----:B------:R-:W-:Y:S05]  /*0490*/  BSYNC.RECONVERGENT B0 ;  /* 0x0000000000007941 */ /* 0x000fea0003800200 */
.L_x_3:
[----:B------:R-:W-:Y:S02]  /*04a0*/  HFMA2 R6, -RZ, RZ, 0.8349609375, 5.424022674560546875e-06 ;  /* 0x3aae005bff067431 */ /* 0x000fe400000001ff */
[C---:B------:R-:W-:Y:S01]  /*04b0*/  FMUL R3, R2.reuse, R2 ;  /* 0x0000000202037220 */ /* 0x040fe20000400000 */
[----:B------:R-:W-:Y:S01]  /*04c0*/  IMAD.MOV.U32 R0, RZ, RZ, 0x38eb4c3a ;  /* 0x38eb4c3aff007424 */ /* 0x000fe200078e00ff */
[C---:B------:R-:W-:Y:S01]  /*04d0*/  FSETP.GE.AND P0, PT, |R2|.reuse, 1.0029599666595458984, PT ;  /* 0x3f8060fe0200780b */ /* 0x040fe20003f06200 */
[----:B------:R-:W-:Y:S02]  /*04e0*/  IMAD.MOV.U32 R5, RZ, RZ, 0x3c09919f ;  /* 0x3c09919fff057424 */ /* 0x000fe400078e00ff */
[----:B------:R-:W-:Y:S01]  /*04f0*/  IMAD.MOV.U32 R7, RZ, RZ, 0x3d24d99a ;  /* 0x3d24d99aff077424 */ /* 0x000fe200078e00ff */
[----:B------:R-:W-:Y:S01]  /*0500*/  FSEL R3, |R2|, R3, P0 ;  /* 0x0000000302037208 */ /* 0x000fe20000000200 */
[----:B------:R-:W-:Y:S01]  /*0510*/  IMAD.MOV.U32 R8, RZ, RZ, 0x3f69b4f9 ;  /* 0x3f69b4f9ff087424 */ /* 0x000fe200078e00ff */
[----:B------:R-:W-:-:S02]  /*0520*/  FSEL R0, R0, 8.4834944573231041431e-05, P0 ;  /* 0x38b1e96a00007808 */ /* 0x000fc40000000000 */
[----:B------:R-:W-:Y:S02]  /*0530*/  FSEL R6, -R6, -0.00082130916416645050049, P0 ;  /* 0xba574d2006067808 */ /* 0x000fe40000000100 */
[----:B------:R-:W-:Y:S02]  /*0540*/  FSEL R5, R5, 0.0052134888246655464172, P0 ;  /* 0x3baad5ea05057808 */ /* 0x000fe40000000000 */
[----:B------:R-:W-:Y:S01]  /*0550*/  FSEL R7, -R7, -0.026868773624300956726, P0 ;  /* 0xbcdc1be707077808 */ /* 0x000fe20000000100 */
[----:B------:R-:W-:Y:S01]  /*0560*/  FFMA R0, R3, R0, R6 ;  /* 0x0000000003007223 */ /* 0x000fe20000000006 */
[----:B------:R-:W-:-:S03]  /*0570*/  MOV R6, 0x3e235519 ;  /* 0x3e23551900067802 */ /* 0x000fc60000000f00 */
[C---:B------:R-:W-:Y:S01]  /*0580*/  FFMA R0, R3.reuse, R0, R5 ;  /* 0x0000000003007223 */ /* 0x040fe20000000005 */
[----:B------:R-:W-:Y:S01]  /*0590*/  FSEL R5, R6, 0.11284004896879196167, P0 ;  /* 0x3de718af06057808 */ /* 0x000fe20000000000 */
[----:B------:R-:W-:Y:S02]  /*05a0*/  IMAD.MOV.U32 R6, RZ, RZ, 0x3f210a14 ;  /* 0x3f210a14ff067424 */ /* 0x000fe400078e00ff */
[----:B------:R-:W-:Y:S01]  /*05b0*/  FFMA R0, R3, R0, R7 ;  /* 0x0000000003007223 */ /* 0x000fe20000000007 */
[----:B------:R-:W-:-:S03]  /*05c0*/  FSEL R7, R8, -0.37612664699554443359, P0 ;  /* 0xbec093ac08077808 */ /* 0x000fc60000000000 */
[----:B------:R-:W-:Y:S01]  /*05d0*/  FFMA R0, R3, R0, R5 ;  /* 0x0000000003007223 */ /* 0x000fe20000000005 */
[----:B------:R-:W-:-:S03]  /*05e0*/  FSEL R5, R6, 0.12837915122509002686, P0 ;  /* 0x3e0375d306057808 */ /* 0x000fc60000000000 */
[C---:B------:R-:W-:Y:S01]  /*05f0*/  FFMA R0, R3.reuse, R0, R7 ;  /* 0x0000000003007223 */ /* 0x040fe20000000007 */
[----:B------:R-:W-:-:S03]  /*0600*/  FSEL R7, -R3, R2, P0 ;  /* 0x0000000203077208 */ /* 0x000fc60000000100 */
[----:B------:R-:W-:Y:S01]  /*0610*/  FFMA R0, R3, R0, R5 ;  /* 0x0000000003007223 */ /* 0x000fe20000000005 */
[----:B------:R-:W-:-:S03]  /*0620*/  HFMA2 R5, -RZ, RZ, 1.75, 0 ;  /* 0x3f000000ff057431 */ /* 0x000fc600000001ff */
[----:B------:R-:W-:-:S04]  /*0630*/  FFMA R0, R0, R7, R7 ;  /* 0x0000000700007223 */ /* 0x000fc80000000007 */
[----:B------:R-:W0:Y:S02]  /*0640*/  @P0 MUFU.EX2 R3, R0 ;  /* 0x0000000000030308 */ /* 0x000e240000000800 */
[----:B0-----:R-:W-:-:S05]  /*0650*/  @P0 FADD R3, -R3, 1 ;  /* 0x3f80000003030421 */ /* 0x001fca0000000100 */
[----:B------:R-:W-:-:S05]  /*0660*/  @P0 LOP3.LUT R0, R3, 0x80000000, R2, 0xb8, !PT ;  /* 0x8000000003000812 */ /* 0x000fca00078eb802 */
[----:B------:R-:W-:-:S05]  /*0670*/  FFMA R2, R0, R5, 0.5 ;  /* 0x3f00000000027423 */ /* 0x000fca0000000005 */
[----:B------:R-:W-:-:S13]  /*0680*/  FSETP.GEU.AND P0, PT, R2, 2, PT ;  /* 0x400000000200780b */ /* 0x000fda0003f0e000 */
[----:B------:R-:W0:Y:S02]  /*0690*/  @!P0 LDC.64 R2, c[0x0][0x380] ;  /* 0x0000e000ff028b82 */ /* 0x000e240000000a00 */
[----:B0-----:R-:W-:-:S05]  /*06a0*/  @!P0 IMAD.WIDE R2, R4, 0x4, R2 ;  /* 0x0000000404028825 */ /* 0x001fca00078e0202 */
[----:B------:R0:W-:Y:S01]  /*06b0*/  @!P0 STG.E desc[UR4][R2.64], RZ ;  /* 0x000000ff02008986 */ /* 0x0001e2000c101904 */
[----:B------:R-:W-:Y:S05]  /*06c0*/  @!P0 EXIT ;  /* 0x000000000000894d */ /* 0x000fea0003800000 */
[----:B0-----:R-:W0:Y:S01]  /*06d0*/  LDC.64 R2, c[0x0][0x380] ;  /* 0x0000e000ff027b82 */ /* 0x001e220000000a00 */
[----:B------:R-:W-:Y:S02]  /*06e0*/  IMAD.MOV.U32 R5, RZ, RZ, 0x1 ;  /* 0x00000001ff057424 */ /* 0x000fe400078e00ff */
[----:B0-----:R-:W-:-:S05]  /*06f0*/  IMAD.WIDE R2, R4, 0x4, R2 ;  /* 0x0000000404027825 */ /* 0x001fca00078e0202 */
[----:B------:R-:W-:Y:S01]  /*0700*/  STG.E desc[UR4][R2.64], R5 ;  /* 0x0000000502007986 */ /* 0x000fe2000c101904 */
[----:B------:R-:W-:Y:S05]  /*0710*/  EXIT ;  /* 0x000000000000794d */ /* 0x000fea0003800000 */
        .weak           $__internal_0_$__cuda_sm20_sqrt_rn_f32_slowpath
        .type           $__internal_0_$__cuda_sm20_sqrt_rn_f32_slowpath,@function
        .size           $__internal_0_$__cuda_sm20_sqrt_rn_f32_slowpath,($__internal_1_$__cuda_sm3x_div_rn_noftz_f32_slowpath - $__internal_0_$__cuda_sm20_sqrt_rn_f32_slowpath)
$__internal_0_$__cuda_sm20_sqrt_rn_f32_slowpath:
[----:B------:R-:W-:-:S13]  /*0720*/  LOP3.LUT P0, RZ, R8, 0x7fffffff, RZ, 0xc0, !PT ;  /* 0x7fffffff08ff7812 */ /* 0x000fda000780c0ff */
[----:B------:R-:W-:Y:S05]  /*0730*/  @!P0 BRA `(.L_x_5) ;  /* 0x0000000000448947 */ /* 0x000fea0003800000 */
[----:B------:R-:W-:Y:S01]  /*0740*/  FSETP.GEU.FTZ.AND P0, PT, R8, RZ, PT ;  /* 0x000000ff0800720b */ /* 0x000fe20003f1e000 */
[----:B------:R-:W-:-:S12]  /*0750*/  IMAD.MOV.U32 R2, RZ, RZ, R8 ;  /* 0x000000ffff027224 */ /* 0x000fd800078e0008 */
[----:B------:R-:W-:Y:S01]  /*0760*/  @!P0 MOV R8, 0x7fffffff ;  /* 0x7fffffff00088802 */ /* 0x000fe20000000f00 */
[----:B------:R-:W-:Y:S06]  /*0770*/  @!P0 BRA `(.L_x_5) ;  /* 0x0000000000348947 */ /* 0x000fec0003800000 */
[----:B------:R-:W-:-:S13]  /*0780*/  FSETP.GTU.FTZ.AND P0, PT, |R2|, +INF , PT ;  /* 0x7f8000000200780b */ /* 0x000fda0003f1c200 */
[----:B------:R-:W-:Y:S01]  /*0790*/  @P0 FADD.FTZ R8, R2, 1 ;  /* 0x3f80000002080421 */ /* 0x000fe20000010000 */
[----:B------:R-:W-:Y:S06]  /*07a0*/  @P0 BRA `(.L_x_5) ;  /* 0x0000000000280947 */ /* 0x000fec0003800000 */
[----:B------:R-:W-:-:S13]  /*07b0*/  FSETP.NEU.FTZ.AND P0, PT, |R2|, +INF , PT ;  /* 0x7f8000000200780b */ /* 0x000fda0003f1d200 */
[----:B------:R-:W-:Y:S01]  /*07c0*/  @P0 FFMA R3, R2, 1.84467440737095516160e+19, RZ ;  /* 0x5f80000002030823 */ /* 0x000fe200000000ff */
[----:B------:R-:W-:-:S03]  /*07d0*/  @!P0 IMAD.MOV.U32 R8, RZ, RZ, R2 ;  /* 0x000000ffff088224 */ /* 0x000fc600078e0002 */
[----:B------:R-:W0:Y:S02]  /*07e0*/  @P0 MUFU.RSQ R6, R3 ;  /* 0x0000000300060308 */ /* 0x000e240000001400 */
[----:B0-----:R-:W-:Y:S01]  /*07f0*/  @P0 FMUL.FTZ R10, R3, R6 ;  /* 0x00000006030a0220 */ /* 0x001fe20000410000 */
[----:B------:R-:W-:-:S03]  /*0800*/  @P0 FMUL.FTZ R6, R6, 0.5 ;  /* 0x3f00000006060820 */ /* 0x000fc60000410000 */
[----:B------:R-:W-:-:S04]  /*0810*/  @P0 FADD.FTZ R5, -R10, -RZ ;  /* 0x800000ff0a050221 */ /* 0x000fc80000010100 */
[----:B------:R-:W-:-:S04]  /*0820*/  @P0 FFMA R5, R10, R5, R3 ;  /* 0x000000050a050223 */ /* 0x000fc80000000003 */
[----:B------:R-:W-:-:S04]  /*0830*/  @P0 FFMA R5, R5, R6, R10 ;  /* 0x0000000605050223 */ /* 0x000fc8000000000a */
[----:B------:R-:W-:-:S07]  /*0840*/  @P0 FMUL.FTZ R8, R5, 2.3283064365386962891e-10 ;  /* 0x2f80000005080820 */ /* 0x000fce0000410000 */
.L_x_5:
[----:B------:R-:W-:Y:S02]  /*0850*/  HFMA2 R3, -RZ, RZ, 0, 0 ;  /* 0x00000000ff037431 */ /* 0x000fe400000001ff */
[----:B------:R-:W-:-:S04]  /*0860*/  IMAD.MOV.U32 R2, RZ, RZ, R7 ;  /* 0x000000ffff027224 */ /* 0x000fc800078e0007 */
[----:B------:R-:W-:Y:S05]  /*0870*/  RET.REL.NODEC R2 `(_Z24CreateBlackAndWHiteFramePiS_PfS0_i) ;  /* 0xfffffff402e07950 */ /* 0x000fea0003c3ffff */
        .weak           $__internal_1_$__cuda_sm3x_div_rn_noftz_f32_slowpath
        .type           $__internal_1_$__cuda_sm3x_div_rn_noftz_f32_slowpath,@function
        .size           $__internal_1_$__cuda_sm3x_div_rn_noftz_f32_slowpath,(.L_x_175 - $__internal_1_$__cuda_sm3x_div_rn_noftz_f32_slowpath)
$__internal_1_$__cuda_sm3x_div_rn_noftz_f32_slowpath:
[----:B------:R-:W-:Y:S01]  /*0880*/  SHF.R.U32.HI R6, RZ, 0x17, R3 ;  /* 0x00000017ff067819 */ /* 0x000fe20000011603 */
[----:B------:R-:W-:Y:S01]  /*0890*/  BSSY.RECONVERGENT B1, `(.L_x_6) ;  /* 0x0000063000017945 */ /* 0x000fe20003800200 */
[----:B------:R-:W-:Y:S02]  /*08a0*/  SHF.R.U32.HI R5, RZ, 0x17, R0 ;  /* 0x00000017ff057819 */ /* 0x000fe40000011600 */
[----:B------:R-:W-:Y:S02]  /*08b0*/  LOP3.LUT R10, R6, 0xff, RZ, 0xc0, !PT ;  /* 0x000000ff060a7812 */ /* 0x000fe400078ec0ff */
[----:B------:R-:W-:Y:S02]  /*08c0*/  LOP3.LUT R5, R5, 0xff, RZ, 0xc0, !PT ;  /* 0x000000ff05057812 */ /* 0x000fe400078ec0ff */
[----:B------:R-:W-:Y:S01]  /*08d0*/  MOV R6, R0 ;  /* 0x0000000000067202 */ /* 0x000fe20000000f00 */
[----:B------:R-:W-:Y:S02]  /*08e0*/  VIADD R9, R10, 0xffffffff ;  /* 0xffffffff0a097836 */ /* 0x000fe40000000000 */
[----:B------:R-:W-:-:S03]  /*08f0*/  VIADD R8, R5, 0xffffffff ;  /* 0xffffffff05087836 */ /* 0x000fc60000000000 */
[----:B------:R-:W-:-:S04]  /*0900*/  ISETP.GT.U32.AND P0, PT, R9, 0xfd, PT ;  /* 0x000000fd0900780c */ /* 0x000fc80003f04070 */
[----:B------:R-:W-:-:S13]  /*0910*/  ISETP.GT.U32.OR P0, PT, R8, 0xfd, P0 ;  /* 0x000000fd0800780c */ /* 0x000fda0000704470 */
[----:B------:R-:W-:Y:S01]  /*0920*/  @!P0 IMAD.MOV.U32 R7, RZ, RZ, RZ ;  /* 0x000000ffff078224 */ /* 0x000fe200078e00ff */
[----:B------:R-:W-:Y:S06]  /*0930*/  @!P0 BRA `(.L_x_7) ;  /* 0x00000000005c8947 */ /* 0x000fec0003800000 */
[----:B------:R-:W-:Y:S02]  /*0940*/  FSETP.GTU.FTZ.AND P1, PT, |R3|, +INF , PT ;  /* 0x7f8000000300780b */ /* 0x000fe40003f3c200 */
[----:B------:R-:W-:-:S04]  /*0950*/  FSETP.GTU.FTZ.AND P0, PT, |R0|, +INF , PT ;  /* 0x7f8000000000780b */ /* 0x000fc80003f1c200 */
[----:B------:R-:W-:-:S13]  /*0960*/  PLOP3.LUT P0, PT, P0, P1, PT, 0xf8, 0x8f ;  /* 0x00000000008f781c */ /* 0x000fda0000703f70 */
[----:B------:R-:W-:Y:S05]  /*0970*/  @P0 BRA `(.L_x_8) ;  /* 0x00000004004c0947 */ /* 0x000fea0003800000 */
[----:B------:R-:W-:-:S13]  /*0980*/  LOP3.LUT P0, RZ, R3, 0x7fffffff, R6, 0xc8, !PT ;  /* 0x7fffffff03ff7812 */ /* 0x000fda000780c806 */
[----:B------:R-:W-:Y:S05]  /*0990*/  @!P0 BRA `(.L_x_9) ;  /* 0x00000004003c8947 */ /* 0x000fea0003800000 */
[C---:B------:R-:W-:Y:S02]  /*09a0*/  FSETP.NEU.FTZ.AND P2, PT, |R0|.reuse, +INF , PT ;  /* 0x7f8000000000780b */ /* 0x040fe40003f5d200 */
[----:B------:R-:W-:Y:S02]  /*09b0*/  FSETP.NEU.FTZ.AND P1, PT, |R3|, +INF , PT ;  /* 0x7f8000000300780b */ /* 0x000fe40003f3d200 */
[----:B------:R-:W-:-:S11]  /*09c0*/  FSETP.NEU.FTZ.AND P0, PT, |R0|, +INF , PT ;  /* 0x7f8000000000780b */ /* 0x000fd60003f1d200 */
[----:B------:R-:W-:Y:S05]  /*09d0*/  @!P1 BRA !P2, `(.L_x_9) ;  /* 0x00000004002c9947 */ /* 0x000fea0005000000 */
[----:B------:R-:W-:-:S04]  /*09e0*/  LOP3.LUT P2, RZ, R6, 0x7fffffff, RZ, 0xc0, !PT ;  /* 0x7fffffff06ff7812 */ /* 0x000fc8000784c0ff */
[----:B------:R-:W-:-:S13]  /*09f0*/  PLOP3.LUT P1, PT, P1, P2, PT, 0x2f, 0xf2 ;  /* 0x0000000000f2781c */ /* 0x000fda0000f24577 */
[----:B------:R-:W-:Y:S05]  /*0a00*/  @P1 BRA `(.L_x_10) ;  /* 0x0000000400181947 */ /* 0x000fea0003800000 */
[----:B------:R-:W-:-:S04]  /*0a10*/  LOP3.LUT P1, RZ, R3, 0x7fffffff, RZ, 0xc0, !PT ;  /* 0x7fffffff03ff7812 */ /* 0x000fc8000782c0ff */
[----:B------:R-:W-:-:S13]  /*0a20*/  PLOP3.LUT P0, PT, P0, P1, PT, 0x2f, 0xf2 ;  /* 0x0000000000f2781c */ /* 0x000fda0000702577 */
[----:B------:R-:W-:Y:S05]  /*0a30*/  @P0 BRA `(.L_x_11) ;  /* 0x0000000400000947 */ /* 0x000fea0003800000 */
[----:B------:R-:W-:Y:S02]  /*0a40*/  ISETP.GE.AND P0, PT, R8, RZ, PT ;  /* 0x000000ff0800720c */ /* 0x000fe40003f06270 */
[----:B------:R-:W-:-:S11]  /*0a50*/  ISETP.GE.AND P1, PT, R9, RZ, PT ;  /* 0x000000ff0900720c */ /* 0x000fd60003f26270 */
[----:B------:R-:W-:Y:S01]  /*0a60*/  @P0 MOV R7, RZ ;  /* 0x000000ff00070202 */ /* 0x000fe20000000f00 */
[----:B------:R-:W-:Y:S02]  /*0a70*/  @!P0 IMAD.MOV.U32 R7, RZ, RZ, -0x40 ;  /* 0xffffffc0ff078424 */ /* 0x000fe400078e00ff */
[----:B------:R-:W-:Y:S01]  /*0a80*/  @!P0 FFMA R6, R0, 1.84467440737095516160e+19, RZ ;  /* 0x5f80000000068823 */ /* 0x000fe200000000ff */
[----:B------:R-:W-:Y:S02]  /*0a90*/  @!P1 FFMA R3, R3, 1.84467440737095516160e+19, RZ ;  /* 0x5f80000003039823 */ /* 0x000fe400000000ff */
[----:B------:R-:W-:-:S07]  /*0aa0*/  @!P1 IADD3 R7, PT, PT, R7, 0x40, RZ ;  /* 0x0000004007079810 */ /* 0x000fce0007ffe0ff */
.L_x_7:
[----:B------:R-:W-:Y:S01]  /*0ab0*/  LEA R0, R10, 0xc0800000, 0x17 ;  /* 0xc08000000a007811 */ /* 0x000fe200078eb8ff */
[----:B------:R-:W-:Y:S01]  /*0ac0*/  BSSY.RECONVERGENT B2, `(.L_x_12) ;  /* 0x0000036000027945 */ /* 0x000fe20003800200 */
[----:B------:R-:W-:-:S03]  /*0ad0*/  IADD3 R5, PT, PT, R5, -0x7f, RZ ;  /* 0xffffff8105057810 */ /* 0x000fc60007ffe0ff */
[----:B------:R-:W-:Y:S02]  /*0ae0*/  IMAD.IADD R3, R3, 0x1, -R0 ;  /* 0x0000000103037824 */ /* 0x000fe400078e0a00 */
[----:B------:R-:W-:Y:S02]  /*0af0*/  IMAD R0, R5, -0x800000, R6 ;  /* 0xff80000005007824 */ /* 0x000fe400078e0206 */
[----:B------:R-:W0:Y:S01]  /*0b00*/  MUFU.RCP R8, R3 ;  /* 0x0000000300087308 */ /* 0x000e220000001000 */
[----:B------:R-:W-:-:S04]  /*0b10*/  FADD.FTZ R9, -R3, -RZ ;  /* 0x800000ff03097221 */ /* 0x000fc80000010100 */
[----:B0-----:R-:W-:-:S04]  /*0b20*/  FFMA R11, R8, R9, 1 ;  /* 0x3f800000080b7423 */ /* 0x001fc80000000009 */
[----:B------:R-:W-:-:S04]  /*0b30*/  FFMA R13, R8, R11, R8 ;  /* 0x0000000b080d7223 */ /* 0x000fc80000000008 */
[----:B------:R-:W-:-:S04]  /*0b40*/  FFMA R6, R0, R13, RZ ;  /* 0x0000000d00067223 */ /* 0x000fc800000000ff */
[----:B------:R-:W-:-:S04]  /*0b50*/  FFMA R11, R9, R6, R0 ;  /* 0x00000006090b7223 */ /* 0x000fc80000000000 */
[----:B------:R-:W-:Y:S01]  /*0b60*/  FFMA R8, R13, R11, R6 ;  /* 0x0000000b0d087223 */ /* 0x000fe20000000006 */
[----:B------:R-:W-:-:S03]  /*0b70*/  IADD3 R6, PT, PT, R5, 0x7f, -R10 ;  /* 0x0000007f05067810 */ /* 0x000fc60007ffe80a */
[----:B------:R-:W-:Y:S02]  /*0b80*/  FFMA R9, R9, R8, R0 ;  /* 0x0000000809097223 */ /* 0x000fe40000000000 */
[----:B------:R-:W-:Y:S02]  /*0b90*/  IMAD.IADD R6, R6, 0x1, R7 ;  /* 0x0000000106067824 */ /* 0x000fe400078e0207 */
[----:B------:R-:W-:-:S05]  /*0ba0*/  FFMA R0, R13, R9, R8 ;  /* 0x000000090d007223 */ /* 0x000fca0000000008 */
[----:B------:R-:W-:-:S04]  /*0bb0*/  SHF.R.U32.HI R3, RZ, 0x17, R0 ;  /* 0x00000017ff037819 */ /* 0x000fc80000011600 */
[----:B------:R-:W-:-:S04]  /*0bc0*/  LOP3.LUT R3, R3, 0xff, RZ, 0xc0, !PT ;  /* 0x000000ff03037812 */ /* 0x000fc800078ec0ff */
[----:B------:R-:W-:-:S05]  /*0bd0*/  IADD3 R7, PT, PT, R3, R6, RZ ;  /* 0x0000000603077210 */ /* 0x000fca0007ffe0ff */
[----:B------:R-:W-:-:S05]  /*0be0*/  VIADD R3, R7, 0xffffffff ;  /* 0xffffffff07037836 */ /* 0x000fca0000000000 */
[----:B------:R-:W-:-:S13]  /*0bf0*/  ISETP.GE.U32.AND P0, PT, R3, 0xfe, PT ;  /* 0x000000fe0300780c */ /* 0x000fda0003f06070 */
[----:B------:R-:W-:Y:S05]  /*0c00*/  @!P0 BRA `(.L_x_13) ;  /* 0x0000000000808947 */ /* 0x000fea0003800000 */
[----:B------:R-:W-:-:S13]  /*0c10*/  ISETP.GT.AND P0, PT, R7, 0xfe, PT ;  /* 0x000000fe0700780c */ /* 0x000fda0003f04270 */
[----:B------:R-:W-:Y:S05]  /*0c20*/  @P0 BRA `(.L_x_14) ;  /* 0x00000000006c0947 */ /* 0x000fea0003800000 */
[----:B------:R-:W-:-:S13]  /*0c30*/  ISETP.GE.AND P0, PT, R7, 0x1, PT ;  /* 0x000000010700780c */ /* 0x000fda0003f06270 */
[----:B------:R-:W-:Y:S05]  /*0c40*/  @P0 BRA `(.L_x_15) ;  /* 0x0000000000740947 */ /* 0x000fea0003800000 */
[----:B------:R-:W-:Y:S02]  /*0c50*/  ISETP.GE.AND P0, PT, R7, -0x18, PT ;  /* 0xffffffe80700780c */ /* 0x000fe40003f06270 */
[----:B------:R-:W-:-:S11]  /*0c60*/  LOP3.LUT R0, R0, 0x80000000, RZ, 0xc0, !PT ;  /* 0x8000000000007812 */ /* 0x000fd600078ec0ff */
[----:B------:R-:W-:Y:S05]  /*0c70*/  @!P0 BRA `(.L_x_15) ;  /* 0x0000000000688947 */ /* 0x000fea0003800000 */
[CCC-:B------:R-:W-:Y:S01]  /*0c80*/  FFMA.RZ R3, R13.reuse, R9.reuse, R8.reuse ;  /* 0x000000090d037223 */ /* 0x1c0fe2000000c008 */
[-CC-:B------:R-:W-:Y:S01]  /*0c90*/  FFMA.RM R6, R13, R9.reuse, R8.reuse ;  /* 0x000000090d067223 */ /* 0x180fe20000004008 */
[C---:B------:R-:W-:Y:S02]  /*0ca0*/  ISETP.NE.AND P2, PT, R7.reuse, RZ, PT ;  /* 0x000000ff0700720c */ /* 0x040fe40003f45270 */
[----:B------:R-:W-:Y:S02]  /*0cb0*/  ISETP.NE.AND P1, PT, R7, RZ, PT ;  /* 0x000000ff0700720c */ /* 0x000fe40003f25270 */
[----:B------:R-:W-:Y:S01]  /*0cc0*/  LOP3.LUT R5, R3, 0x7fffff, RZ, 0xc0, !PT ;  /* 0x007fffff03057812 */ /* 0x000fe200078ec0ff */
[----:B------:R-:W-:Y:S01]  /*0cd0*/  FFMA.RP R3, R13, R9, R8 ;  /* 0x000000090d037223 */ /* 0x000fe20000008008 */
[----:B------:R-:W-:Y:S01]  /*0ce0*/  IADD3 R8, PT, PT, R7, 0x20, RZ ;  /* 0x0000002007087810 */ /* 0x000fe20007ffe0ff */
[----:B------:R-:W-:Y:S01]  /*0cf0*/  IMAD.MOV R7, RZ, RZ, -R7 ;  /* 0x000000ffff077224 */ /* 0x000fe200078e0a07 */
[----:B------:R-:W-:-:S02]  /*0d00*/  LOP3.LUT R5, R5, 0x800000, RZ, 0xfc, !PT ;  /* 0x0080000005057812 */ /* 0x000fc400078efcff */
[----:B------:R-:W-:Y:S02]  /*0d10*/  FSETP.NEU.FTZ.AND P0, PT, R3, R6, PT ;  /* 0x000000060300720b */ /* 0x000fe40003f1d000 */
[----:B------:R-:W-:Y:S02]  /*0d20*/  SHF.L.U32 R8, R5, R8, RZ ;  /* 0x0000000805087219 */ /* 0x000fe400000006ff */
[----:B------:R-:W-:Y:S02]  /*0d30*/  SEL R6, R7, RZ, P2 ;  /* 0x000000ff07067207 */ /* 0x000fe40001000000 */
[----:B------:R-:W-:Y:S02]  /*0d40*/  ISETP.NE.AND P1, PT, R8, RZ, P1 ;  /* 0x000000ff0800720c */ /* 0x000fe40000f25270 */
[----:B------:R-:W-:Y:S02]  /*0d50*/  SHF.R.U32.HI R6, RZ, R6, R5 ;  /* 0x00000006ff067219 */ /* 0x000fe40000011605 */
[----:B------:R-:W-:-:S02]  /*0d60*/  PLOP3.LUT P0, PT, P0, P1, PT, 0xf8, 0x8f ;  /* 0x00000000008f781c */ /* 0x000fc40000703f70 */
[----:B------:R-:W-:Y:S02]  /*0d70*/  SHF.R.U32.HI R8, RZ, 0x1, R6 ;  /* 0x00000001ff087819 */ /* 0x000fe40000011606 */
[----:B------:R-:W-:-:S04]  /*0d80*/  SEL R3, RZ, 0x1, !P0 ;  /* 0x00000001ff037807 */ /* 0x000fc80004000000 */
[----:B------:R-:W-:-:S04]  /*0d90*/  LOP3.LUT R3, R3, 0x1, R8, 0xf8, !PT ;  /* 0x0000000103037812 */ /* 0x000fc800078ef808 */
[----:B------:R-:W-:-:S04]  /*0da0*/  LOP3.LUT R3, R3, R6, RZ, 0xc0, !PT ;  /* 0x0000000603037212 */ /* 0x000fc800078ec0ff */
[----:B------:R-:W-:-:S04]  /*0db0*/  IADD3 R3, PT, PT, R8, R3, RZ ;  /* 0x0000000308037210 */ /* 0x000fc80007ffe0ff */
[----:B------:R-:W-:Y:S01]  /*0dc0*/  LOP3.LUT R0, R3, R0, RZ, 0xfc, !PT ;  /* 0x0000000003007212 */ /* 0x000fe200078efcff */
[----:B------:R-:W-:Y:S06]  /*0dd0*/  BRA `(.L_x_15) ;  /* 0x0000000000107947 */ /* 0x000fec0003800000 */
.L_x_14:
[----:B------:R-:W-:-:S04]  /*0de0*/  LOP3.LUT R0, R0, 0x80000000, RZ, 0xc0, !PT ;  /* 0x8000000000007812 */ /* 0x000fc800078ec0ff */
[----:B------:R-:W-:Y:S01]  /*0df0*/  LOP3.LUT R0, R0, 0x7f800000, RZ, 0xfc, !PT ;  /* 0x7f80000000007812 */ /* 0x000fe200078efcff */
[----:B------:R-:W-:Y:S06]  /*0e00*/  BRA `(.L_x_15) ;  /* 0x0000000000047947 */ /* 0x000fec0003800000 */
.L_x_13:
[----:B------:R-:W-:-:S07]  /*0e10*/  IMAD R0, R6, 0x800000, R0 ;  /* 0x0080000006007824 */ /* 0x000fce00078e0200 */
.L_x_15:
[----:B------:R-:W-:Y:S05]  /*0e20*/  BSYNC.RECONVERGENT B2 ;  /* 0x0000000000027941 */ /* 0x000fea0003800200 */
.L_x_12:
[----:B------:R-:W-:Y:S05]  /*0e30*/  BRA `(.L_x_16) ;  /* 0x0000000000207947 */ /* 0x000fea0003800000 */
.L_x_11:
[----:B------:R-:W-:-:S04]  /*0e40*/  LOP3.LUT R0, R3, 0x80000000, R6, 0x48, !PT ;  /* 0x8000000003007812 */ /* 0x000fc800078e4806 */
[----:B------:R-:W-:Y:S01]  /*0e50*/  LOP3.LUT R0, R0, 0x7f800000, RZ, 0xfc, !PT ;  /* 0x7f80000000007812 */ /* 0x000fe200078efcff */
[----:B------:R-:W-:Y:S06]  /*0e60*/  BRA `(.L_x_16) ;  /* 0x0000000000147947 */ /* 0x000fec0003800000 */
.L_x_10:
[----:B------:R-:W-:Y:S01]  /*0e70*/  LOP3.LUT R0, R3, 0x80000000, R6, 0x48, !PT ;  /* 0x8000000003007812 */ /* 0x000fe200078e4806 */
[----:B------:R-:W-:Y:S06]  /*0e80*/  BRA `(.L_x_16) ;  /* 0x00000000000c7947 */ /* 0x000fec0003800000 */
.L_x_9:
[----:B------:R-:W0:Y:S01]  /*0e90*/  MUFU.RSQ R0, -QNAN ;  /* 0xffc0000000007908 */ /* 0x000e220000001400 */
[----:B------:R-:W-:Y:S05]  /*0ea0*/  BRA `(.L_x_16) ;  /* 0x0000000000047947 */ /* 0x000fea0003800000 */
.L_x_8:
[----:B------:R-:W-:-:S07]  /*0eb0*/  FADD.FTZ R0, R0, R3 ;  /* 0x0000000300007221 */ /* 0x000fce0000010000 */
.L_x_16:
[----:B------:R-:W-:Y:S05]  /*0ec0*/  BSYNC.RECONVERGENT B1 ;  /* 0x0000000000017941 */ /* 0x000fea0003800200 */
.L_x_6:
[----:B------:R-:W-:-:S04]  /*0ed0*/  HFMA2 R3, -RZ, RZ, 0, 0 ;  /* 0x00000000ff037431 */ /* 0x000fc800000001ff */
[----:B0-----:R-:W-:Y:S05]  /*0ee0*/  RET.REL.NODEC R2 `(_Z24CreateBlackAndWHiteFramePiS_PfS0_i) ;  /* 0xfffffff002447950 */ /* 0x001fea0003c3ffff */
.L_x_17:
[----:B------:R-:W-:-:S00]  /*0ef0*/  BRA `(.L_x_17) ;  /* 0xfffffffc00fc7947 */ /* 0x000fc0000383ffff */
[----:B------:R-:W-:-:S00]  /*0f00*/  NOP ;  /* 0x0000000000007918 */ /* 0x000fc00000000000 */
[----:B------:R-:W-:-:S00]  /*0f10*/  NOP ;  /* 0x0000000000007918 */ /* 0x000fc00000000000 */
[----:B------:R-:W-:-:S00]  /*0f20*/  NOP ;  /* 0x0000000000007918 */ /* 0x000fc00000000000 */
[----:B------:R-:W-:-:S00]  /*0f30*/  NOP ;  /* 0x0000000000007918 */ /* 0x000fc00000000000 */
[----:B------:R-:W-:-:S00]  /*0f40*/  NOP ;  /* 0x0000000000007918 */ /* 0x000fc00000000000 */
[----:B------:R-:W-:-:S00]  /*0f50*/  NOP ;  /* 0x0000000000007918 */ /* 0x000fc00000000000 */
[----:B------:R-:W-:-:S00]  /*0f60*/  NOP ;  /* 0x0000000000007918 */ /* 0x000fc00000000000 */
[----:B------:R-:W-:-:S00]  /*0f70*/  NOP ;  /* 0x0000000000007918 */ /* 0x000fc00000000000 */
.L_x_175:


//--------------------- .text._Z26creatingStdvLogNormalFramePfS_S_ii --------------------------
	.section	.text._Z26creatingStdvLogNormalFramePfS_S_ii,"ax",@progbits
	.align	128
        .global         _Z26creatingStdvLogNormalFramePfS_S_ii
        .type           _Z26creatingStdvLogNormalFramePfS_S_ii,@function
        .size           _Z26creatingStdvLogNormalFramePfS_S_ii,(.L_x_177 - _Z26creatingStdvLogNormalFramePfS_S_ii)
        .other          _Z26creatingStdvLogNormalFramePfS_S_ii,@"STO_CUDA_ENTRY STV_DEFAULT"
_Z26creatingStdvLogNormalFramePfS_S_ii:
.text._Z26creatingStdvLogNormalFramePfS_S_ii:
[----:B------:R-:W-:Y:S01]  /*0000*/  LDC R1, c[0x0][0x37c] ;  /* 0x0000df00ff017b82 */ /* 0x000fe20000000800 */
[----:B------:R-:W0:Y:S07]  /*0010*/  S2R R3, SR_TID.X ;  /* 0x0000000000037919 */ /* 0x000e2e0000002100 */
[----:B------:R-:W0:Y:S08]  /*0020*/  S2UR UR4, SR_CTAID.X ;  /* 0x00000000000479c3 */ /* 0x000e300000002500 */
[----:B------:R-:W0:Y:S08]  /*0030*/  LDC R2, c[0x0][0x360] ;  /* 0x0000d800ff027b82 */ /* 0x000e300000000800 */
[----:B------:R-:W1:Y:S01]  /*0040*/  LDC R0, c[0x0][0x398] ;  /* 0x0000e600ff007b82 */ /* 0x000e620000000800 */
[----:B0-----:R-:W-:-:S05]  /*0050*/  IMAD R3, R2, UR4, R3 ;  /* 0x0000000402037c24 */ /* 0x001fca000f8e0203 */
[----:B-1----:R-:W-:-:S13]  /*0060*/  ISETP.GE.AND P0, PT, R3, R0, PT ;  /* 0x000000000300720c */ /* 0x002fda0003f06270 */
[----:B------:R-:W-:Y:S05]  /*0070*/  @P0 EXIT ;  /* 0x000000000000094d */ /* 0x000fea0003800000 */
[----:B------:R-:W0:Y:S01]  /*0080*/  LDCU UR6, c[0x0][0x39c] ;  /* 0x00007380ff0677ac */ /* 0x000e220008000800 */
[----:B------:R-:W-:Y:S01]  /*0090*/  CS2R R22, SRZ ;  /* 0x0000000000167805 */ /* 0x000fe2000001ff00 */
[----:B------:R-:W1:Y:S01]  /*00a0*/  LDCU.64 UR8, c[0x0][0x358] ;  /* 0x00006b00ff0877ac */ /* 0x000e620008000a00 */
[----:B0-----:R-:W-:-:S09]  /*00b0*/  UISETP.GE.AND UP0, UPT, UR6, 0x1, UPT ;  /* 0x000000010600788c */ /* 0x001fd2000bf06270 */
[----:B-1----:R-:W-:Y:S05]  /*00c0*/  BRA.U !UP0, `(.L_x_18) ;  /* 0x0000000d08607547 */ /* 0x002fea000b800000 */
[----:B------:R-:W0:Y:S02]  /*00d0*/  LDC.64 R4, c[0x0][0x388] ;  /* 0x0000e200ff047b82 */ /* 0x000e240000000a00 */
[----:B0-----:R-:W-:-:S05]  /*00e0*/  IMAD.WIDE R4, R3, 0x4, R4 ;  /* 0x0000000403047825 */ /* 0x001fca00078e0204 */
[----:B------:R0:W5:Y:S01]  /*00f0*/  LDG.E R2, desc[UR8][R4.64] ;  /* 0x0000000804027981 */ /* 0x000162000c1e1900 */
[----:B------:R-:W-:Y:S01]  /*0100*/  UISETP.GE.U32.AND UP1, UPT, UR6, 0x10, UPT ;  /* 0x000000100600788c */ /* 0x000fe2000bf26070 */
[----:B------:R-:W-:Y:S01]  /*0110*/  CS2R R22, SRZ ;  /* 0x0000000000167805 */ /* 0x000fe2000001ff00 */
[----:B------:R-:W-:Y:S01]  /*0120*/  ULOP3.LUT UR5, UR6, 0xf, URZ, 0xc0, !UPT ;  /* 0x0000000f06057892 */ /* 0x000fe2000f8ec0ff */
[----:B------:R-:W-:-:S03]  /*0130*/  UMOV UR4, URZ ;  /* 0x000000ff00047c82 */ /* 0x000fc60008000000 */
[----:B------:R-:W-:-:S03]  /*0140*/  UISETP.NE.AND UP0, UPT, UR5, URZ, UPT ;  /* 0x000000ff0500728c */ /* 0x000fc6000bf05270 */
[----:B0-----:R-:W-:Y:S08]  /*0150*/  BRA.U !UP1, `(.L_x_19) ;  /* 0x0000000509a47547 */ /* 0x001ff0000b800000 */
[----:B------:R-:W0:Y:S01]  /*0160*/  LDC.64 R20, c[0x0][0x390] ;  /* 0x0000e400ff147b82 */ /* 0x000e220000000a00 */
[----:B------:R-:W-:Y:S01]  /*0170*/  ULOP3.LUT UR4, UR6, 0x7ffffff0, URZ, 0xc0, !UPT ;  /* 0x7ffffff006047892 */ /* 0x000fe2000f8ec0ff */
[----:B------:R-:W-:Y:S02]  /*0180*/  MOV R5, R3 ;  /* 0x0000000300057202 */ /* 0x000fe40000000f00 */
[----:B------:R-:W-:Y:S01]  /*0190*/  CS2R R22, SRZ ;  /* 0x0000000000167805 */ /* 0x000fe2000001ff00 */
[----:B------:R-:W-:-:S12]  /*01a0*/  UIADD3 UR7, UPT, UPT, -UR4, URZ, URZ ;  /* 0x000000ff04077290 */ /* 0x000fd8000fffe1ff */
.L_x_20:
[----:B0-----:R-:W-:-:S05]  /*01b0*/  IMAD.WIDE R6, R5, 0x4, R20 ;  /* 0x0000000405067825 */ /* 0x001fca00078e0214 */
[----:B------:R-:W2:Y:S01]  /*01c0*/  LDG.E R9, desc[UR8][R6.64] ;  /* 0x0000000806097981 */ /* 0x000ea2000c1e1900 */
[----:B------:R-:W-:-:S05]  /*01d0*/  IMAD.WIDE R16, R0, 0x4, R6 ;  /* 0x0000000400107825 */ /* 0x000fca00078e0206 */
[----:B------:R-:W3:Y:S01]  /*01e0*/  LDG.E R11, desc[UR8][R16.64] ;  /* 0x00000008100b7981 */ /* 0x000ee2000c1e1900 */
[----:B------:R-:W-:-:S05]  /*01f0*/  IMAD.WIDE R24, R0, 0x4, R16 ;  /* 0x0000000400187825 */ /* 0x000fca00078e0210 */
[----:B------:R-:W4:Y:S01]  /*0200*/  LDG.E R14, desc[UR8][R24.64] ;  /* 0x00000008180e7981 */ /* 0x000f22000c1e1900 */
[----:B------:R-:W-:-:S05]  /*0210*/  IMAD.WIDE R26, R0, 0x4, R24 ;  /* 0x00000004001a7825 */ /* 0x000fca00078e0218 */
[----:B------:R0:W4:Y:S02]  /*0220*/  LDG.E R8, desc[UR8][R26.64] ;  /* 0x000000081a087981 */ /* 0x000124000c1e1900 */
[----:B0-----:R-:W-:-:S05]  /*0230*/  IMAD.WIDE R26, R0, 0x4, R26 ;  /* 0x00000004001a7825 */ /* 0x001fca00078e021a */
[----:B------:R-:W4:Y:S01]  /*0240*/  LDG.E R19, desc[UR8][R26.64] ;  /* 0x000000081a137981 */ /* 0x000f22000c1e1900 */
[----:B------:R-:W-:-:S05]  /*0250*/  IMAD.WIDE R24, R0, 0x4, R26 ;  /* 0x0000000400187825 */ /* 0x000fca00078e021a */
[----:B------:R-:W4:Y:S01]  /*0260*/  LDG.E R12, desc[UR8][R24.64] ;  /* 0x00000008180c7981 */ /* 0x000f22000c1e1900 */
[----:B------:R-:W-:-:S05]  /*0270*/  IMAD.WIDE R6, R0, 0x4, R24 ;  /* 0x0000000400067825 */ /* 0x000fca00078e0218 */
[----:B------:R-:W4:Y:S01]  /*0280*/  LDG.E R10, desc[UR8][R6.64] ;  /* 0x00000008060a7981 */ /* 0x000f22000c1e1900 */
        /* <DEDUP_REMOVED lines=16> */
[----:B0-----:R-:W-:-:S06]  /*0390*/  IMAD.WIDE R28, R0, 0x4, R28 ;  /* 0x00000004001c7825 */ /* 0x001fcc00078e021c */
[----:B------:R-:W4:Y:S01]  /*03a0*/  LDG.E R29, desc[UR8][R28.64] ;  /* 0x000000081c1d7981 */ /* 0x000f22000c1e1900 */
[----:B------:R-:W-:Y:S01]  /*03b0*/  UIADD3 UR7, UPT, UPT, UR7, 0x10, URZ ;  /* 0x0000001007077890 */ /* 0x000fe2000fffe0ff */
[----:B------:R-:W-:-:S03]  /*03c0*/  LEA R5, R0, R5, 0x4 ;  /* 0x0000000500057211 */ /* 0x000fc600078e20ff */
[----:B------:R-:W-:Y:S01]  /*03d0*/  UISETP.NE.AND UP1, UPT, UR7, URZ, UPT ;  /* 0x000000ff0700728c */ /* 0x000fe2000bf25270 */
[----:B--2--5:R-:W-:-:S04]  /*03e0*/  FADD R9, -R2, R9 ;  /* 0x0000000902097221 */ /* 0x024fc80000000100 */
[----:B------:R-:W-:Y:S01]  /*03f0*/  FMUL R9, R9, R9 ;  /* 0x0000000909097220 */ /* 0x000fe20000400000 */
[----:B---3--:R-:W-:-:S03]  /*0400*/  FADD R11, -R2, R11 ;  /* 0x0000000b020b7221 */ /* 0x008fc60000000100 */
[----:B------:R-:W0:Y:S01]  /*0410*/  F2F.F64.F32 R24, R9 ;  /* 0x0000000900187310 */ /* 0x000e220000201800 */
[----:B------:R-:W-:Y:S01]  /*0420*/  FMUL R11, R11, R11 ;  /* 0x0000000b0b0b7220 */ /* 0x000fe20000400000 */
[----:B----4-:R-:W-:-:S04]  /*0430*/  FADD R14, -R2, R14 ;  /* 0x0000000e020e7221 */ /* 0x010fc80000000100 */
[----:B------:R-:W-:Y:S01]  /*0440*/  FMUL R14, R14, R14 ;  /* 0x0000000e0e0e7220 */ /* 0x000fe20000400000 */
[----:B------:R-:W-:-:S03]  /*0450*/  FADD R26, -R2, R8 ;  /* 0x00000008021a7221 */ /* 0x000fc60000000100 */
[----:B------:R-:W-:Y:S01]  /*0460*/  F2F.F64.F32 R8, R14 ;  /* 0x0000000e00087310 */ /* 0x000fe20000201800 */
[----:B------:R-:W-:Y:S01]  /*0470*/  FMUL R26, R26, R26 ;  /* 0x0000001a1a1a7220 */ /* 0x000fe20000400000 */
[----:B0-----:R-:W-:-:S06]  /*0480*/  DADD R24, R24, R22 ;  /* 0x0000000018187229 */ /* 0x001fcc0000000016 */
[----:B------:R-:W0:Y:S01]  /*0490*/  F2F.F64.F32 R22, R11 ;  /* 0x0000000b00167310 */ /* 0x000e220000201800 */
[----:B------:R-:W-:-:S04]  /*04a0*/  FADD R19, -R2, R19 ;  /* 0x0000001302137221 */ /* 0x000fc80000000100 */
[----:B------:R-:W-:Y:S01]  /*04b0*/  FMUL R19, R19, R19 ;  /* 0x0000001313137220 */ /* 0x000fe20000400000 */
[----:B------:R-:W-:Y:S01]  /*04c0*/  FADD R12, -R2, R12 ;  /* 0x0000000c020c7221 */ /* 0x000fe20000000100 */
[----:B0-----:R-:W-:-:S03]  /*04d0*/  DADD R24, R24, R22 ;  /* 0x0000000018187229 */ /* 0x001fc60000000016 */
[----:B------:R-:W-:Y:S01]  /*04e0*/  FMUL R27, R12, R12 ;  /* 0x0000000c0c1b7220 */ /* 0x000fe20000400000 */
[----:B------:R-:W0:Y:S01]  /*04f0*/  F2F.F64.F32 R22, R26 ;  /* 0x0000001a00167310 */ /* 0x000e220000201800 */
[----:B------:R-:W-:-:S04]  /*0500*/  FADD R12, -R2, R10 ;  /* 0x0000000a020c7221 */ /* 0x000fc80000000100 */
[----:B------:R-:W-:Y:S01]  /*0510*/  FMUL R14, R12, R12 ;  /* 0x0000000c0c0e7220 */ /* 0x000fe20000400000 */
[----:B------:R-:W-:Y:S01]  /*0520*/  DADD R8, R24, R8 ;  /* 0x0000000018087229 */ /* 0x000fe20000000008 */
[C---:B------:R-:W-:Y:S01]  /*0530*/  FADD R13, -R2.reuse, R13 ;  /* 0x0000000d020d7221 */ /* 0x040fe20000000100 */
[----:B------:R1:W2:Y:S01]  /*0540*/  F2F.F64.F32 R24, R19 ;  /* 0x0000001300187310 */ /* 0x0002a20000201800 */
[----:B------:R-:W-:-:S05]  /*0550*/  FADD R6, -R2, R6 ;  /* 0x0000000602067221 */ /* 0x000fca0000000100 */
[----:B0-----:R-:W-:Y:S02]  /*0560*/  DADD R8, R8, R22 ;  /* 0x0000000008087229 */ /* 0x001fe40000000016 */
[----:B------:R-:W0:Y:S01]  /*0570*/  F2F.F64.F32 R10, R27 ;  /* 0x0000001b000a7310 */ /* 0x000e220000201800 */
[----:B------:R-:W-:Y:S01]  /*0580*/  FMUL R22, R13, R13 ;  /* 0x0000000d0d167220 */ /* 0x000fe20000400000 */
[----:B-1----:R-:W-:-:S04]  /*0590*/  FMUL R19, R6, R6 ;  /* 0x0000000606137220 */ /* 0x002fc80000400000 */
[----:B--2---:R-:W-:Y:S02]  /*05a0*/  DADD R24, R8, R24 ;  /* 0x0000000008187229 */ /* 0x004fe40000000018 */
[----:B------:R-:W-:Y:S01]  /*05b0*/  F2F.F64.F32 R12, R22 ;  /* 0x00000016000c7310 */ /* 0x000fe20000201800 */
[----:B------:R-:W-:-:S05]  /*05c0*/  FADD R4, -R2, R4 ;  /* 0x0000000402047221 */ /* 0x000fca0000000100 */
[----:B0-----:R-:W-:Y:S02]  /*05d0*/  DADD R10, R24, R10 ;  /* 0x00000000180a7229 */ /* 0x001fe4000000000a */
[----:B------:R0:W1:Y:S01]  /*05e0*/  F2F.F64.F32 R8, R14 ;  /* 0x0000000e00087310 */ /* 0x0000620000201800 */
[----:B------:R-:W-:Y:S01]  /*05f0*/  FMUL R4, R4, R4 ;  /* 0x0000000404047220 */ /* 0x000fe20000400000 */
[C---:B------:R-:W-:Y:S01]  /*0600*/  FADD R7, -R2.reuse, R7 ;  /* 0x0000000702077221 */ /* 0x040fe20000000100 */
[----:B------:R-:W-:-:S03]  /*0610*/  FADD R17, -R2, R17 ;  /* 0x0000001102117221 */ /* 0x000fc60000000100 */
[----:B0-----:R-:W-:Y:S01]  /*0620*/  FMUL R14, R7, R7 ;  /* 0x00000007070e7220 */ /* 0x001fe20000400000 */
[----:B------:R-:W-:-:S03]  /*0630*/  FMUL R17, R17, R17 ;  /* 0x0000001111117220 */ /* 0x000fc60000400000 */
[----:B------:R-:W-:Y:S01]  /*0640*/  F2F.F64.F32 R6, R14 ;  /* 0x0000000e00067310 */ /* 0x000fe20000201800 */
[----:B-1----:R-:W-:-:S07]  /*0650*/  DADD R8, R10, R8 ;  /* 0x000000000a087229 */ /* 0x002fce0000000008 */
[----:B------:R-:W0:Y:S01]  /*0660*/  F2F.F64.F32 R10, R19 ;  /* 0x00000013000a7310 */ /* 0x000e220000201800 */
[----:B------:R-:W-:Y:S01]  /*0670*/  FADD R15, -R2, R15 ;  /* 0x0000000f020f7221 */ /* 0x000fe20000000100 */
[----:B------:R-:W-:-:S03]  /*0680*/  DADD R12, R8, R12 ;  /* 0x00000000080c7229 */ /* 0x000fc6000000000c */
[----:B------:R-:W-:-:S03]  /*0690*/  FMUL R15, R15, R15 ;  /* 0x0000000f0f0f7220 */ /* 0x000fc60000400000 */
[----:B------:R-:W1:Y:S01]  /*06a0*/  F2F.F64.F32 R8, R4 ;  /* 0x0000000400087310 */ /* 0x000e620000201800 */
[----:B------:R-:W-:-:S04]  /*06b0*/  FADD R16, -R2, R16 ;  /* 0x0000001002107221 */ /* 0x000fc80000000100 */
[----:B------:R-:W-:Y:S01]  /*06c0*/  FMUL R16, R16, R16 ;  /* 0x0000001010107220 */ /* 0x000fe20000400000 */
[----:B------:R-:W-:Y:S01]  /*06d0*/  FADD R18, -R2, R18 ;  /* 0x0000001202127221 */ /* 0x000fe20000000100 */
[----:B0-----:R-:W-:-:S03]  /*06e0*/  DADD R10, R12, R10 ;  /* 0x000000000c0a7229 */ /* 0x001fc6000000000a */
[----:B------:R-:W-:-:S05]  /*06f0*/  FMUL R18, R18, R18 ;  /* 0x0000001212127220 */ /* 0x000fca0000400000 */
[----:B-1----:R-:W-:Y:S01]  /*0700*/  DADD R10, R10, R8 ;  /* 0x000000000a0a7229 */ /* 0x002fe20000000008 */
[----:B------:R-:W0:Y:S01]  /*0710*/  F2F.F64.F32 R8, R17 ;  /* 0x0000001100087310 */ /* 0x000e220000201800 */
[----:B------:R-:W-:-:S06]  /*0720*/  FADD R29, -R2, R29 ;  /* 0x0000001d021d7221 */ /* 0x000fcc0000000100 */
[----:B------:R-:W-:Y:S01]  /*0730*/  DADD R10, R10, R6 ;  /* 0x000000000a0a7229 */ /* 0x000fe20000000006 */
[----:B------:R-:W1:Y:S01]  /*0740*/  F2F.F64.F32 R6, R15 ;  /* 0x0000000f00067310 */ /* 0x000e620000201800 */
[----:B------:R-:W-:-:S06]  /*0750*/  FMUL R29, R29, R29 ;  /* 0x0000001d1d1d7220 */ /* 0x000fcc0000400000 */
[----:B0-----:R-:W-:Y:S01]  /*0760*/  DADD R10, R10, R8 ;  /* 0x000000000a0a7229 */ /* 0x001fe20000000008 */
[----:B------:R-:W-:Y:S07]  /*0770*/  F2F.F64.F32 R22, R29 ;  /* 0x0000001d00167310 */ /* 0x000fee0000201800 */
[----:B-1----:R-:W-:Y:S01]  /*0780*/  DADD R6, R10, R6 ;  /* 0x000000000a067229 */ /* 0x002fe20000000006 */
[----:B------:R-:W0:Y:S08]  /*0790*/  F2F.F64.F32 R8, R16 ;  /* 0x0000001000087310 */ /* 0x000e300000201800 */
[----:B------:R-:W1:Y:S01]  /*07a0*/  F2F.F64.F32 R10, R18 ;  /* 0x00000012000a7310 */ /* 0x000e620000201800 */
[----:B0-----:R-:W-:-:S08]  /*07b0*/  DADD R6, R6, R8 ;  /* 0x0000000006067229 */ /* 0x001fd00000000008 */
[----:B-1----:R-:W-:-:S08]  /*07c0*/  DADD R6, R6, R10 ;  /* 0x0000000006067229 */ /* 0x002fd0000000000a */
[----:B------:R-:W-:Y:S01]  /*07d0*/  DADD R22, R6, R22 ;  /* 0x0000000006167229 */ /* 0x000fe20000000016 */
[----:B------:R-:W-:Y:S10]  /*07e0*/  BRA.U UP1, `(.L_x_20) ;  /* 0xfffffff901707547 */ /* 0x000ff4000b83ffff */
.L_x_19:
[----:B------:R-:W-:Y:S05]  /*07f0*/  BRA.U !UP0, `(.L_x_18) ;  /* 0x0000000508947547 */ /* 0x000fea000b800000 */
[----:B------:R-:W-:Y:S02]  /*0800*/  UISETP.GE.U32.AND UP0, UPT, UR5, 0x8, UPT ;  /* 0x000000080500788c */ /* 0x000fe4000bf06070 */
[----:B------:R-:W-:-:S04]  /*0810*/  ULOP3.LUT UR7, UR6, 0x7, URZ, 0xc0, !UPT ;  /* 0x0000000706077892 */ /* 0x000fc8000f8ec0ff */
[----:B------:R-:W-:-:S03]  /*0820*/  UISETP.NE.AND UP1, UPT, UR7, URZ, UPT ;  /* 0x000000ff0700728c */ /* 0x000fc6000bf25270 */
[----:B------:R-:W-:Y:S08]  /*0830*/  BRA.U !UP0, `(.L_x_21) ;  /* 0x0000000108cc7547 */ /* 0x000ff0000b800000 */
[----:B------:R-:W0:Y:S01]  /*0840*/  LDC.64 R4, c[0x0][0x390] ;  /* 0x0000e400ff047b82 */ /* 0x000e220000000a00 */
[----:B------:R-:W-:-:S04]  /*0850*/  IMAD R7, R0, UR4, R3 ;  /* 0x0000000400077c24 */ /* 0x000fc8000f8e0203 */
[----:B0-----:R-:W-:-:S05]  /*0860*/  IMAD.WIDE R4, R7, 0x4, R4 ;  /* 0x0000000407047825 */ /* 0x001fca00078e0204 */
[----:B------:R0:W2:Y:S01]  /*0870*/  LDG.E R6, desc[UR8][R4.64] ;  /* 0x0000000804067981 */ /* 0x0000a2000c1e1900 */
[----:B------:R-:W-:-:S05]  /*0880*/  IMAD.WIDE R16, R0, 0x4, R4 ;  /* 0x0000000400107825 */ /* 0x000fca00078e0204 */
[----:B------:R-:W3:Y:S01]  /*0890*/  LDG.E R8, desc[UR8][R16.64] ;  /* 0x0000000810087981 */ /* 0x000ee2000c1e1900 */
[----:B------:R-:W-:-:S05]  /*08a0*/  IMAD.WIDE R18, R0, 0x4, R16 ;  /* 0x0000000400127825 */ /* 0x000fca00078e0210 */
[----:B------:R1:W4:Y:S01]  /*08b0*/  LDG.E R13, desc[UR8][R18.64] ;  /* 0x00000008120d7981 */ /* 0x000322000c1e1900 */
[----:B------:R-:W-:-:S05]  /*08c0*/  IMAD.WIDE R20, R0, 0x4, R18 ;  /* 0x0000000400147825 */ /* 0x000fca00078e0212 */
[----:B------:R-:W4:Y:S01]  /*08d0*/  LDG.E R15, desc[UR8][R20.64] ;  /* 0x00000008140f7981 */ /* 0x000f22000c1e1900 */
[----:B------:R-:W-:-:S05]  /*08e0*/  IMAD.WIDE R24, R0, 0x4, R20 ;  /* 0x0000000400187825 */ /* 0x000fca00078e0214 */
[----:B------:R-:W4:Y:S01]  /*08f0*/  LDG.E R11, desc[UR8][R24.64] ;  /* 0x00000008180b7981 */ /* 0x000f22000c1e1900 */
[----:B------:R-:W-:-:S05]  /*0900*/  IMAD.WIDE R26, R0, 0x4, R24 ;  /* 0x00000004001a7825 */ /* 0x000fca00078e0218 */
[----:B------:R-:W4:Y:S01]  /*0910*/  LDG.E R7, desc[UR8][R26.64] ;  /* 0x000000081a077981 */ /* 0x000f22000c1e1900 */
[----:B------:R-:W-:-:S05]  /*0920*/  IMAD.WIDE R28, R0, 0x4, R26 ;  /* 0x00000004001c7825 */ /* 0x000fca00078e021a */
[----:B------:R-:W4:Y:S01]  /*0930*/  LDG.E R9, desc[UR8][R28.64] ;  /* 0x000000081c097981 */ /* 0x000f22000c1e1900 */
[----:B0-----:R-:W-:-:S06]  /*0940*/  IMAD.WIDE R4, R0, 0x4, R28 ;  /* 0x0000000400047825 */ /* 0x001fcc00078e021c */
[----:B------:R0:W4:Y:S01]  /*0950*/  LDG.E R5, desc[UR8][R4.64] ;  /* 0x0000000804057981 */ /* 0x000122000c1e1900 */
[----:B------:R-:W-:Y:S01]  /*0960*/  UIADD3 UR4, UPT, UPT, UR4, 0x8, URZ ;  /* 0x0000000804047890 */ /* 0x000fe2000fffe0ff */
[----:B--2--5:R-:W-:-:S04]  /*0970*/  FADD R6, -R2, R6 ;  /* 0x0000000602067221 */ /* 0x024fc80000000100 */
[----:B------:R-:W-:Y:S01]  /*0980*/  FMUL R6, R6, R6 ;  /* 0x0000000606067220 */ /* 0x000fe20000400000 */
[----:B---3--:R-:W-:-:S03]  /*0990*/  FADD R8, -R2, R8 ;  /* 0x0000000802087221 */ /* 0x008fc60000000100 */
[----:B-1----:R-:W1:Y:S01]  /*09a0*/  F2F.F64.F32 R18, R6 ;  /* 0x0000000600127310 */ /* 0x002e620000201800 */
[----:B------:R-:W-:Y:S01]  /*09b0*/  FMUL R8, R8, R8 ;  /* 0x0000000808087220 */ /* 0x000fe20000400000 */
[----:B----4-:R-:W-:-:S06]  /*09c0*/  FADD R13, -R2, R13 ;  /* 0x0000000d020d7221 */ /* 0x010fcc0000000100 */
[----:B------:R-:W2:Y:S01]  /*09d0*/  F2F.F64.F32 R16, R8 ;  /* 0x0000000800107310 */ /* 0x000ea20000201800 */
[----:B------:R-:W-:Y:S01]  /*09e0*/  FMUL R14, R13, R13 ;  /* 0x0000000d0d0e7220 */ /* 0x000fe20000400000 */
[----:B------:R-:W-:-:S04]  /*09f0*/  FADD R15, -R2, R15 ;  /* 0x0000000f020f7221 */ /* 0x000fc80000000100 */
[----:B------:R-:W-:Y:S01]  /*0a00*/  FMUL R15, R15, R15 ;  /* 0x0000000f0f0f7220 */ /* 0x000fe20000400000 */
[----:B-1----:R-:W-:Y:S01]  /*0a10*/  DADD R18, R22, R18 ;  /* 0x0000000016127229 */ /* 0x002fe20000000012 */
[----:B------:R-:W1:Y:S01]  /*0a20*/  F2F.F64.F32 R12, R14 ;  /* 0x0000000e000c7310 */ /* 0x000e620000201800 */
[C---:B0-----:R-:W-:Y:S01]  /*0a30*/  FADD R4, -R2.reuse, R11 ;  /* 0x0000000b02047221 */ /* 0x041fe20000000100 */
[----:B------:R-:W-:-:S05]  /*0a40*/  FADD R7, -R2, R7 ;  /* 0x0000000702077221 */ /* 0x000fca0000000100 */
[----:B--2---:R-:W-:Y:S01]  /*0a50*/  DADD R16, R18, R16 ;  /* 0x0000000012107229 */ /* 0x004fe20000000010 */
[----:B------:R-:W0:Y:S01]  /*0a60*/  F2F.F64.F32 R10, R15 ;  /* 0x0000000f000a7310 */ /* 0x000e220000201800 */
[----:B------:R-:W-:Y:S01]  /*0a70*/  FMUL R18, R4, R4 ;  /* 0x0000000404127220 */ /* 0x000fe20000400000 */
[----:B------:R-:W-:Y:S01]  /*0a80*/  FMUL R8, R7, R7 ;  /* 0x0000000707087220 */ /* 0x000fe20000400000 */
[----:B------:R-:W-:-:S04]  /*0a90*/  FADD R9, -R2, R9 ;  /* 0x0000000902097221 */ /* 0x000fc80000000100 */
[----:B-1----:R-:W-:Y:S01]  /*0aa0*/  DADD R16, R16, R12 ;  /* 0x0000000010107229 */ /* 0x002fe2000000000c */
[----:B------:R-:W-:Y:S01]  /*0ab0*/  F2F.F64.F32 R6, R8 ;  /* 0x0000000800067310 */ /* 0x000fe20000201800 */
[----:B------:R-:W-:-:S06]  /*0ac0*/  FMUL R9, R9, R9 ;  /* 0x0000000909097220 */ /* 0x000fcc0000400000 */
[----:B0-----:R-:W-:Y:S01]  /*0ad0*/  DADD R10, R16, R10 ;  /* 0x00000000100a7229 */ /* 0x001fe2000000000a */
[----:B------:R-:W0:Y:S07]  /*0ae0*/  F2F.F64.F32 R12, R18 ;  /* 0x00000012000c7310 */ /* 0x000e2e0000201800 */
[----:B0-----:R-:W-:Y:S01]  /*0af0*/  DADD R10, R10, R12 ;  /* 0x000000000a0a7229 */ /* 0x001fe2000000000c */
[----:B------:R-:W-:Y:S02]  /*0b00*/  FADD R12, -R2, R5 ;  /* 0x00000005020c7221 */ /* 0x000fe40000000100 */
[----:B------:R-:W0:Y:S02]  /*0b10*/  F2F.F64.F32 R4, R9 ;  /* 0x0000000900047310 */ /* 0x000e240000201800 */
[----:B------:R-:W-:-:S03]  /*0b20*/  FMUL R12, R12, R12 ;  /* 0x0000000c0c0c7220 */ /* 0x000fc60000400000 */
[----:B------:R-:W-:-:S03]  /*0b30*/  DADD R6, R10, R6 ;  /* 0x000000000a067229 */ /* 0x000fc60000000006 */
[----:B------:R-:W1:Y:S05]  /*0b40*/  F2F.F64.F32 R22, R12 ;  /* 0x0000000c00167310 */ /* 0x000e6a0000201800 */
[----:B0-----:R-:W-:-:S08]  /*0b50*/  DADD R4, R6, R4 ;  /* 0x0000000006047229 */ /* 0x001fd00000000004 */
[----:B-1----:R-:W-:-:S11]  /*0b60*/  DADD R22, R4, R22 ;  /* 0x0000000004167229 */ /* 0x002fd60000000016 */
.L_x_21:
        /* <DEDUP_REMOVED lines=8> */
[----:B------:R-:W2:Y:S01]  /*0bf0*/  LDG.E R7, desc[UR8][R4.64] ;  /* 0x0000000804077981 */ /* 0x000ea2000c1e1900 */
[----:B------:R-:W-:-:S05]  /*0c00*/  IMAD.WIDE R8, R0, 0x4, R4 ;  /* 0x0000000400087825 */ /* 0x000fca00078e0204 */
[----:B------:R-:W3:Y:S01]  /*0c10*/  LDG.E R15, desc[UR8][R8.64] ;  /* 0x00000008080f7981 */ /* 0x000ee2000c1e1900 */
[----:B------:R-:W-:-:S05]  /*0c20*/  IMAD.WIDE R10, R0, 0x4, R8 ;  /* 0x00000004000a7825 */ /* 0x000fca00078e0208 */
[----:B------:R-:W4:Y:S01]  /*0c30*/  LDG.E R17, desc[UR8][R10.64] ;  /* 0x000000080a117981 */ /* 0x000f22000c1e1900 */
[----:B------:R-:W-:-:S06]  /*0c40*/  IMAD.WIDE R12, R0, 0x4, R10 ;  /* 0x00000004000c7825 */ /* 0x000fcc00078e020a */
[----:B------:R-:W4:Y:S01]  /*0c50*/  LDG.E R13, desc[UR8][R12.64] ;  /* 0x000000080c0d7981 */ /* 0x000f22000c1e1900 */
[----:B------:R-:W-:Y:S01]  /*0c60*/  UIADD3 UR4, UPT, UPT, UR4, 0x4, URZ ;  /* 0x0000000404047890 */ /* 0x000fe2000fffe0ff */
[----:B--2--5:R-:W-:-:S04]  /*0c70*/  FADD R7, -R2, R7 ;  /* 0x0000000702077221 */ /* 0x024fc80000000100 */
[----:B------:R-:W-:Y:S01]  /*0c80*/  FMUL R14, R7, R7 ;  /* 0x00000007070e7220 */ /* 0x000fe20000400000 */
[----:B---3--:R-:W-:-:S03]  /*0c90*/  FADD R15, -R2, R15 ;  /* 0x0000000f020f7221 */ /* 0x008fc60000000100 */
[----:B------:R-:W0:Y:S01]  /*0ca0*/  F2F.F64.F32 R6, R14 ;  /* 0x0000000e00067310 */ /* 0x000e220000201800 */
[----:B------:R-:W-:Y:S01]  /*0cb0*/  FMUL R15, R15, R15 ;  /* 0x0000000f0f0f7220 */ /* 0x000fe20000400000 */
[----:B----4-:R-:W-:-:S06]  /*0cc0*/  FADD R17, -R2, R17 ;  /* 0x0000001102117221 */ /* 0x010fcc0000000100 */
[----:B------:R-:W1:Y:S01]  /*0cd0*/  F2F.F64.F32 R4, R15 ;  /* 0x0000000f00047310 */ /* 0x000e620000201800 */
[----:B------:R-:W-:Y:S01]  /*0ce0*/  FMUL R8, R17, R17 ;  /* 0x0000001111087220 */ /* 0x000fe20000400000 */
[----:B------:R-:W-:Y:S01]  /*0cf0*/  FADD R10, -R2, R13 ;  /* 0x0000000d020a7221 */ /* 0x000fe20000000100 */
[----:B0-----:R-:W-:-:S05]  /*0d00*/  DADD R6, R22, R6 ;  /* 0x0000000016067229 */ /* 0x001fca0000000006 */
[----:B------:R-:W0:Y:S01]  /*0d10*/  F2F.F64.F32 R8, R8 ;  /* 0x0000000800087310 */ /* 0x000e220000201800 */
[----:B------:R-:W-:Y:S02]  /*0d20*/  FMUL R10, R10, R10 ;  /* 0x0000000a0a0a7220 */ /* 0x000fe40000400000 */
[----:B-1----:R-:W-:-:S05]  /*0d30*/  DADD R4, R6, R4 ;  /* 0x0000000006047229 */ /* 0x002fca0000000004 */
[----:B------:R-:W1:Y:S03]  /*0d40*/  F2F.F64.F32 R22, R10 ;  /* 0x0000000a00167310 */ /* 0x000e660000201800 */
[----:B0-----:R-:W-:-:S08]  /*0d50*/  DADD R4, R4, R8 ;  /* 0x0000000004047229 */ /* 0x001fd00000000008 */
[----:B-1----:R-:W-:-:S11]  /*0d60*/  DADD R22, R4, R22 ;  /* 0x0000000004167229 */ /* 0x002fd60000000016 */
.L_x_22:
[----:B------:R-:W-:Y:S05]  /*0d70*/  BRA.U !UP1, `(.L_x_18) ;  /* 0x0000000109347547 */ /* 0x000fea000b800000 */
[----:B------:R-:W0:Y:S01]  /*0d80*/  LDC.64 R8, c[0x0][0x390] ;  /* 0x0000e400ff087b82 */ /* 0x000e220000000a00 */
[----:B------:R-:W-:Y:S01]  /*0d90*/  IMAD R11, R0, UR4, R3 ;  /* 0x00000004000b7c24 */ /* 0x000fe2000f8e0203 */
[----:B------:R-:W-:-:S12]  /*0da0*/  UIADD3 UR5, UPT, UPT, -UR5, URZ, URZ ;  /* 0x000000ff05057290 */ /* 0x000fd8000fffe1ff */
.L_x_23:
[----:B0-----:R-:W-:-:S06]  /*0db0*/  IMAD.WIDE R4, R11, 0x4, R8 ;  /* 0x000000040b047825 */ /* 0x001fcc00078e0208 */
[----:B------:R-:W2:Y:S01]  /*0dc0*/  LDG.E R5, desc[UR8][R4.64] ;  /* 0x0000000804057981 */ /* 0x000ea2000c1e1900 */
[----:B------:R-:W-:Y:S01]  /*0dd0*/  UIADD3 UR5, UPT, UPT, UR5, 0x1, URZ ;  /* 0x0000000105057890 */ /* 0x000fe2000fffe0ff */
[----:B------:R-:W-:-:S03]  /*0de0*/  IADD3 R11, PT, PT, R11, R0, RZ ;  /* 0x000000000b0b7210 */ /* 0x000fc60007ffe0ff */
[----:B------:R-:W-:Y:S01]  /*0df0*/  UISETP.NE.AND UP0, UPT, UR5, URZ, UPT ;  /* 0x000000ff0500728c */ /* 0x000fe2000bf05270 */
[----:B--2--5:R-:W-:-:S04]  /*0e00*/  FADD R6, -R2, R5 ;  /* 0x0000000502067221 */ /* 0x024fc80000000100 */
[----:B------:R-:W-:-:S06]  /*0e10*/  FMUL R6, R6, R6 ;  /* 0x0000000606067220 */ /* 0x000fcc0000400000 */
[----:B------:R-:W0:Y:S02]  /*0e20*/  F2F.F64.F32 R6, R6 ;  /* 0x0000000600067310 */ /* 0x000e240000201800 */
[----:B0-----:R-:W-:Y:S01]  /*0e30*/  DADD R22, R6, R22 ;  /* 0x0000000006167229 */ /* 0x001fe20000000016 */
[----:B------:R-:W-:Y:S10]  /*0e40*/  BRA.U UP0, `(.L_x_23) ;  /* 0xfffffffd00d87547 */ /* 0x000ff4000b83ffff */
.L_x_18:
[----:B------:R-:W-:Y:S01]  /*0e50*/  UIADD3 UR4, UPT, UPT, UR6, -0x1, URZ ;  /* 0xffffffff06047890 */ /* 0x000fe2000fffe0ff */
[----:B------:R-:W-:Y:S01]  /*0e60*/  MOV R4, 0x1 ;  /* 0x0000000100047802 */ /* 0x000fe20000000f00 */
[----:B------:R-:W-:Y:S01]  /*0e70*/  BSSY.RECONVERGENT B0, `(.L_x_24) ;  /* 0x0000016000007945 */ /* 0x000fe20003800200 */
[----:B------:R-:W-:-:S03]  /*0e80*/  FSETP.GEU.AND P1, PT, |R23|, 6.5827683646048100446e-37, PT ;  /* 0x036000001700780b */ /* 0x000fc60003f2e200 */
[----:B------:R-:W-:-:S06]  /*0e90*/  I2FP.F32.S32 R8, UR4 ;  /* 0x0000000400087c45 */ /* 0x000fcc0008201400 */
[----:B------:R-:W0:Y:S08]  /*0ea0*/  F2F.F64.F32 R8, R8 ;  /* 0x0000000800087310 */ /* 0x000e300000201800 */
[----:B0-----:R-:W0:Y:S02]  /*0eb0*/  MUFU.RCP64H R5, R9 ;  /* 0x0000000900057308 */ /* 0x001e240000001800 */
[----:B0-----:R-:W-:-:S08]  /*0ec0*/  DFMA R6, -R8, R4, 1 ;  /* 0x3ff000000806742b */ /* 0x001fd00000000104 */
[----:B------:R-:W-:-:S08]  /*0ed0*/  DFMA R6, R6, R6, R6 ;  /* 0x000000060606722b */ /* 0x000fd00000000006 */
[----:B------:R-:W-:-:S08]  /*0ee0*/  DFMA R6, R4, R6, R4 ;  /* 0x000000060406722b */ /* 0x000fd00000000004 */
[----:B------:R-:W-:-:S08]  /*0ef0*/  DFMA R4, -R8, R6, 1 ;  /* 0x3ff000000804742b */ /* 0x000fd00000000106 */
[----:B------:R-:W-:-:S08]  /*0f00*/  DFMA R4, R6, R4, R6 ;  /* 0x000000040604722b */ /* 0x000fd00000000006 */
[----:B------:R-:W-:-:S08]  /*0f10*/  DMUL R6, R4, R22 ;  /* 0x0000001604067228 */ /* 0x000fd00000000000 */
[----:B------:R-:W-:-:S08]  /*0f20*/  DFMA R10, -R8, R6, R22 ;  /* 0x00000006080a722b */ /* 0x000fd00000000116 */
[----:B------:R-:W-:-:S10]  /*0f30*/  DFMA R4, R4, R10, R6 ;  /* 0x0000000a0404722b */ /* 0x000fd40000000006 */
[----:B------:R-:W-:-:S05]  /*0f40*/  FFMA R0, RZ, R9, R5 ;  /* 0x00000009ff007223 */ /* 0x000fca0000000005 */
[----:B------:R-:W-:-:S13]  /*0f50*/  FSETP.GT.AND P0, PT, |R0|, 1.469367938527859385e-39, PT ;  /* 0x001000000000780b */ /* 0x000fda0003f04200 */
[----:B------:R-:W-:Y:S05]  /*0f60*/  @P0 BRA P1, `(.L_x_25) ;  /* 0x0000000000180947 */ /* 0x000fea0000800000 */
[----:B------:R-:W-:Y:S02]  /*0f70*/  MOV R6, R22 ;  /* 0x0000001600067202 */ /* 0x000fe40000000f00 */
[----:B------:R-:W-:Y:S02]  /*0f80*/  MOV R7, R23 ;  /* 0x0000001700077202 */ /* 0x000fe40000000f00 */
[----:B------:R-:W-:-:S07]  /*0f90*/  MOV R0, 0xfb0 ;  /* 0x00000fb000007802 */ /* 0x000fce0000000f00 */
[----:B-----5:R-:W-:Y:S05]  /*0fa0*/  CALL.REL.NOINC `($__internal_2_$__cuda_sm20_div_rn_f64_full) ;  /* 0x0000000000587944 */ /* 0x020fea0003c00000 */
[----:B------:R-:W-:Y:S02]  /*0fb0*/  MOV R4, R12 ;  /* 0x0000000c00047202 */ /* 0x000fe40000000f00 */
[----:B------:R-:W-:-:S07]  /*0fc0*/  MOV R5, R13 ;  /* 0x0000000d00057202 */ /* 0x000fce0000000f00 */
.L_x_25:
[----:B------:R-:W-:Y:S05]  /*0fd0*/  BSYNC.RECONVERGENT B0 ;  /* 0x0000000000007941 */ /* 0x000fea0003800200 */
.L_x_24:
[----:B------:R-:W0:Y:S01]  /*0fe0*/  F2F.F32.F64 R4, R4 ;  /* 0x0000000400047310 */ /* 0x000e220000301000 */
[----:B------:R-:W-:Y:S01]  /*0ff0*/  BSSY.RECONVERGENT B0, `(.L_x_26) ;  /* 0x000000d000007945 */ /* 0x000fe20003800200 */
[----:B0-----:R-:W-:-:S06]  /*1000*/  IADD3 R0, PT, PT, R4, -0xd000000, RZ ;  /* 0xf300000004007810 */ /* 0x001fcc0007ffe0ff */
[----:B------:R0:W1:Y:S01]  /*1010*/  MUFU.RSQ R9, R4 ;  /* 0x0000000400097308 */ /* 0x0000620000001400 */
[----:B------:R-:W-:-:S13]  /*1020*/  ISETP.GT.U32.AND P0, PT, R0, 0x727fffff, PT ;  /* 0x727fffff0000780c */ /* 0x000fda0003f04070 */
[----:B0-----:R-:W-:Y:S05]  /*1030*/  @!P0 BRA `(.L_x_27) ;  /* 0x0000000000108947 */ /* 0x001fea0003800000 */
[----:B------:R-:W-:-:S07]  /*1040*/  MOV R8, 0x1060 ;  /* 0x0000106000087802 */ /* 0x000fce0000000f00 */
[----:B-1---5:R-:W-:Y:S05]  /*1050*/  CALL.REL.NOINC `($__internal_3_$__cuda_sm20_sqrt_rn_f32_slowpath) ;  /* 0x00000004009c7944 */ /* 0x022fea0003c00000 */
[----:B------:R-:W-:Y:S01]  /*1060*/  MOV R7, R2 ;  /* 0x0000000200077202 */ /* 0x000fe20000000f00 */
[----:B------:R-:W-:Y:S06]  /*1070*/  BRA `(.L_x_28) ;  /* 0x0000000000107947 */ /* 0x000fec0003800000 */
.L_x_27:
[----:B-1----:R-:W-:Y:S01]  /*1080*/  FMUL.FTZ R7, R4, R9 ;  /* 0x0000000904077220 */ /* 0x002fe20000410000 */
[----:B-----5:R-:W-:-:S03]  /*1090*/  FMUL.FTZ R2, R9, 0.5 ;  /* 0x3f00000009027820 */ /* 0x020fc60000410000 */
[----:B------:R-:W-:-:S04]  /*10a0*/  FFMA R0, -R7, R7, R4 ;  /* 0x0000000707007223 */ /* 0x000fc80000000104 */
[----:B------:R-:W-:-:S07]  /*10b0*/  FFMA R7, R0, R2, R7 ;  /* 0x0000000200077223 */ /* 0x000fce0000000007 */
.L_x_28:
[----:B------:R-:W-:Y:S05]  /*10c0*/  BSYNC.RECONVERGENT B0 ;  /* 0x0000000000007941 */ /* 0x000fea0003800200 */
.L_x_26:
[----:B------:R-:W0:Y:S02]  /*10d0*/  LDC.64 R4, c[0x0][0x380] ;  /* 0x0000e000ff047b82 */ /* 0x000e240000000a00 */
[----:B0-----:R-:W-:-:S05]  /*10e0*/  IMAD.WIDE R2, R3, 0x4, R4 ;  /* 0x0000000403027825 */ /* 0x001fca00078e0204 */
[----:B------:R-:W-:Y:S01]  /*10f0*/  STG.E desc[UR8][R2.64], R7 ;  /* 0x0000000702007986 */ /* 0x000fe2000c101908 */
[----:B------:R-:W-:Y:S05]  /*1100*/  EXIT ;  /* 0x000000000000794d */ /* 0x000fea0003800000 */
        .weak           $__internal_2_$__cuda_sm20_div_rn_f64_full
        .type           $__internal_2_$__cuda_sm20_div_rn_f64_full,@function
        .size           $__internal_2_$__cuda_sm20_div_rn_f64_full,($__internal_3_$__cuda_sm20_sqrt_rn_f32_slowpath - $__internal_2_$__cuda_sm20_div_rn_f64_full)
$__internal_2_$__cuda_sm20_div_rn_f64_full:
[C---:B------:R-:W-:Y:S01]  /*1110*/  FSETP.GEU.AND P0, PT, |R9|.reuse, 1.469367938527859385e-39, PT ;  /* 0x001000000900780b */ /* 0x040fe20003f0e200 */
[----:B------:R-:W-:Y:S01]  /*1120*/  BSSY.RECONVERGENT B1, `(.L_x_29) ;  /* 0x0000057000017945 */ /* 0x000fe20003800200 */
[----:B------:R-:W-:Y:S02]  /*1130*/  LOP3.LUT R4, R9, 0x800fffff, RZ, 0xc0, !PT ;  /* 0x800fffff09047812 */ /* 0x000fe400078ec0ff */
[----:B------:R-:W-:Y:S02]  /*1140*/  FSETP.GEU.AND P2, PT, |R7|, 1.469367938527859385e-39, PT ;  /* 0x001000000700780b */ /* 0x000fe40003f4e200 */
[----:B------:R-:W-:Y:S02]  /*1150*/  LOP3.LUT R5, R4, 0x3ff00000, RZ, 0xfc, !PT ;  /* 0x3ff0000004057812 */ /* 0x000fe400078efcff */
[----:B------:R-:W-:Y:S02]  /*1160*/  MOV R4, R8 ;  /* 0x0000000800047202 */ /* 0x000fe40000000f00 */
[----:B------:R-:W-:-:S02]  /*1170*/  MOV R14, 0x1 ;  /* 0x00000001000e7802 */ /* 0x000fc40000000f00 */
[----:B------:R-:W-:Y:S01]  /*1180*/  LOP3.LUT R2, R7, 0x7ff00000, RZ, 0xc0, !PT ;  /* 0x7ff0000007027812 */ /* 0x000fe200078ec0ff */
[----:B------:R-:W-:Y:S01]  /*1190*/  @!P0 DMUL R4, R8, 8.98846567431157953865e+307 ;  /* 0x7fe0000008048828 */ /* 0x000fe20000000000 */
[C---:B------:R-:W-:Y:S02]  /*11a0*/  LOP3.LUT R13, R9.reuse, 0x7ff00000, RZ, 0xc0, !PT ;  /* 0x7ff00000090d7812 */ /* 0x040fe400078ec0ff */
[----:B------:R-:W-:Y:S02]  /*11b0*/  MOV R12, 0x1ca00000 ;  /* 0x1ca00000000c7802 */ /* 0x000fe40000000f00 */
[----:B------:R-:W-:Y:S01]  /*11c0*/  @!P2 LOP3.LUT R17, R9, 0x7ff00000, RZ, 0xc0, !PT ;  /* 0x7ff000000911a812 */ /* 0x000fe200078ec0ff */
[----:B------:R-:W0:Y:S01]  /*11d0*/  MUFU.RCP64H R15, R5 ;  /* 0x00000005000f7308 */ /* 0x000e220000001800 */
[C---:B------:R-:W-:Y:S02]  /*11e0*/  ISETP.GE.U32.AND P1, PT, R2.reuse, R13, PT ;  /* 0x0000000d0200720c */ /* 0x040fe40003f26070 */
[----:B------:R-:W-:-:S02]  /*11f0*/  @!P2 ISETP.GE.U32.AND P3, PT, R2, R17, PT ;  /* 0x000000110200a20c */ /* 0x000fc40003f66070 */
[----:B------:R-:W-:Y:S02]  /*1200*/  @!P2 MOV R16, RZ ;  /* 0x000000ff0010a202 */ /* 0x000fe40000000f00 */
[----:B------:R-:W-:Y:S02]  /*1210*/  @!P2 SEL R17, R12, 0x63400000, !P3 ;  /* 0x634000000c11a807 */ /* 0x000fe40005800000 */
[----:B------:R-:W-:Y:S02]  /*1220*/  MOV R21, R2 ;  /* 0x0000000200157202 */ /* 0x000fe40000000f00 */
[----:B------:R-:W-:Y:S02]  /*1230*/  @!P2 LOP3.LUT R17, R17, 0x80000000, R7, 0xf8, !PT ;  /* 0x800000001111a812 */ /* 0x000fe400078ef807 */
[----:B------:R-:W-:Y:S02]  /*1240*/  MOV R20, R13 ;  /* 0x0000000d00147202 */ /* 0x000fe40000000f00 */
[----:B------:R-:W-:Y:S01]  /*1250*/  @!P2 LOP3.LUT R17, R17, 0x100000, RZ, 0xfc, !PT ;  /* 0x001000001111a812 */ /* 0x000fe200078efcff */
[----:B0-----:R-:W-:Y:S01]  /*1260*/  DFMA R10, R14, -R4, 1 ;  /* 0x3ff000000e0a742b */ /* 0x001fe20000000804 */
[----:B------:R-:W-:-:S04]  /*1270*/  @!P0 LOP3.LUT R20, R5, 0x7ff00000, RZ, 0xc0, !PT ;  /* 0x7ff0000005148812 */ /* 0x000fc800078ec0ff */
[----:B------:R-:W-:-:S03]  /*1280*/  IADD3 R22, PT, PT, R20, -0x1, RZ ;  /* 0xffffffff14167810 */ /* 0x000fc60007ffe0ff */
[----:B------:R-:W-:-:S08]  /*1290*/  DFMA R10, R10, R10, R10 ;  /* 0x0000000a0a0a722b */ /* 0x000fd0000000000a */
[----:B------:R-:W-:Y:S01]  /*12a0*/  DFMA R14, R14, R10, R14 ;  /* 0x0000000a0e0e722b */ /* 0x000fe2000000000e */
[----:B------:R-:W-:Y:S02]  /*12b0*/  SEL R11, R12, 0x63400000, !P1 ;  /* 0x634000000c0b7807 */ /* 0x000fe40004800000 */
[----:B------:R-:W-:Y:S02]  /*12c0*/  MOV R10, R6 ;  /* 0x00000006000a7202 */ /* 0x000fe40000000f00 */
[----:B------:R-:W-:-:S03]  /*12d0*/  LOP3.LUT R11, R11, 0x800fffff, R7, 0xf8, !PT ;  /* 0x800fffff0b0b7812 */ /* 0x000fc600078ef807 */
[----:B------:R-:W-:-:S03]  /*12e0*/  DFMA R18, R14, -R4, 1 ;  /* 0x3ff000000e12742b */ /* 0x000fc60000000804 */
[----:B------:R-:W-:-:S05]  /*12f0*/  @!P2 DFMA R10, R10, 2, -R16 ;  /* 0x400000000a0aa82b */ /* 0x000fca0000000810 */
[----:B------:R-:W-:-:S05]  /*1300*/  DFMA R14, R14, R18, R14 ;  /* 0x000000120e0e722b */ /* 0x000fca000000000e */
[----:B------:R-:W-:-:S03]  /*1310*/  @!P2 LOP3.LUT R21, R11, 0x7ff00000, RZ, 0xc0, !PT ;  /* 0x7ff000000b15a812 */ /* 0x000fc600078ec0ff */
[----:B------:R-:W-:Y:S01]  /*1320*/  DMUL R16, R14, R10 ;  /* 0x0000000a0e107228 */ /* 0x000fe20000000000 */
[----:B------:R-:W-:-:S04]  /*1330*/  IADD3 R13, PT, PT, R21, -0x1, RZ ;  /* 0xffffffff150d7810 */ /* 0x000fc80007ffe0ff */
[----:B------:R-:W-:-:S03]  /*1340*/  ISETP.GT.U32.AND P0, PT, R13, 0x7feffffe, PT ;  /* 0x7feffffe0d00780c */ /* 0x000fc60003f04070 */
[----:B------:R-:W-:Y:S01]  /*1350*/  DFMA R18, R16, -R4, R10 ;  /* 0x800000041012722b */ /* 0x000fe2000000000a */
[----:B------:R-:W-:-:S07]  /*1360*/  ISETP.GT.U32.OR P0, PT, R22, 0x7feffffe, P0 ;  /* 0x7feffffe1600780c */ /* 0x000fce0000704470 */
[----:B------:R-:W-:-:S06]  /*1370*/  DFMA R14, R14, R18, R16 ;  /* 0x000000120e0e722b */ /* 0x000fcc0000000010 */
[----:B------:R-:W-:Y:S05]  /*1380*/  @P0 BRA `(.L_x_30) ;  /* 0x00000000006c0947 */ /* 0x000fea0003800000 */
[----:B------:R-:W-:-:S04]  /*1390*/  LOP3.LUT R7, R9, 0x7ff00000, RZ, 0xc0, !PT ;  /* 0x7ff0000009077812 */ /* 0x000fc800078ec0ff */
[CC--:B------:R-:W-:Y:S02]  /*13a0*/  VIADDMNMX R6, R2.reuse, -R7.reuse, 0xb9600000, !PT ;  /* 0xb960000002067446 */ /* 0x0c0fe40007800907 */
[----:B------:R-:W-:Y:S02]  /*13b0*/  ISETP.GE.U32.AND P0, PT, R2, R7, PT ;  /* 0x000000070200720c */ /* 0x000fe40003f06070 */
[----:B------:R-:W-:Y:S02]  /*13c0*/  VIMNMX R6, PT, PT, R6, 0x46a00000, PT ;  /* 0x46a0000006067848 */ /* 0x000fe40003fe0100 */
[----:B------:R-:W-:-:S04]  /*13d0*/  SEL R7, R12, 0x63400000, !P0 ;  /* 0x634000000c077807 */ /* 0x000fc80004000000 */
[----:B------:R-:W-:Y:S02]  /*13e0*/  IADD3 R2, PT, PT, -R7, R6, RZ ;  /* 0x0000000607027210 */ /* 0x000fe40007ffe1ff */
[----:B------:R-:W-:Y:S02]  /*13f0*/  MOV R6, RZ ;  /* 0x000000ff00067202 */ /* 0x000fe40000000f00 */
[----:B------:R-:W-:-:S06]  /*1400*/  IADD3 R7, PT, PT, R2, 0x7fe00000, RZ ;  /* 0x7fe0000002077810 */ /* 0x000fcc0007ffe0ff */
[----:B------:R-:W-:-:S10]  /*1410*/  DMUL R12, R14, R6 ;  /* 0x000000060e0c7228 */ /* 0x000fd40000000000 */
[----:B------:R-:W-:-:S13]  /*1420*/  FSETP.GTU.AND P0, PT, |R13|, 1.469367938527859385e-39, PT ;  /* 0x001000000d00780b */ /* 0x000fda0003f0c200 */
[----:B------:R-:W-:Y:S05]  /*1430*/  @P0 BRA `(.L_x_31) ;  /* 0x0000000000940947 */ /* 0x000fea0003800000 */
[----:B------:R-:W-:Y:S01]  /*1440*/  DFMA R4, R14, -R4, R10 ;  /* 0x800000040e04722b */ /* 0x000fe2000000000a */
[----:B------:R-:W-:-:S09]  /*1450*/  MOV R6, RZ ;  /* 0x000000ff00067202 */ /* 0x000fd20000000f00 */
[C---:B------:R-:W-:Y:S02]  /*1460*/  FSETP.NEU.AND P0, PT, R5.reuse, RZ, PT ;  /* 0x000000ff0500720b */ /* 0x040fe40003f0d000 */
[----:B------:R-:W-:-:S04]  /*1470*/  LOP3.LUT R9, R5, 0x80000000, R9, 0x48, !PT ;  /* 0x8000000005097812 */ /* 0x000fc800078e4809 */
[----:B------:R-:W-:-:S07]  /*1480*/  LOP3.LUT R7, R9, R7, RZ, 0xfc, !PT ;  /* 0x0000000709077212 */ /* 0x000fce00078efcff */
[----:B------:R-:W-:Y:S05]  /*1490*/  @!P0 BRA `(.L_x_31) ;  /* 0x00000000007c8947 */ /* 0x000fea0003800000 */
[----:B------:R-:W-:Y:S01]  /*14a0*/  IADD3 R5, PT, PT, -R2, RZ, RZ ;  /* 0x000000ff02057210 */ /* 0x000fe20007ffe1ff */
[----:B------:R-:W-:Y:S01]  /*14b0*/  DMUL.RP R6, R14, R6 ;  /* 0x000000060e067228 */ /* 0x000fe20000008000 */
[----:B------:R-:W-:-:S06]  /*14c0*/  MOV R4, RZ ;  /* 0x000000ff00047202 */ /* 0x000fcc0000000f00 */
[----:B------:R-:W-:-:S03]  /*14d0*/  DFMA R4, R12, -R4, R14 ;  /* 0x800000040c04722b */ /* 0x000fc6000000000e */
[----:B------:R-:W-:-:S03]  /*14e0*/  LOP3.LUT R9, R7, R9, RZ, 0x3c, !PT ;  /* 0x0000000907097212 */ /* 0x000fc600078e3cff */
[----:B------:R-:W-:-:S04]  /*14f0*/  IADD3 R4, PT, PT, -R2, -0x43300000, RZ ;  /* 0xbcd0000002047810 */ /* 0x000fc80007ffe1ff */
[----:B------:R-:W-:-:S04]  /*1500*/  FSETP.NEU.AND P0, PT, |R5|, R4, PT ;  /* 0x000000040500720b */ /* 0x000fc80003f0d200 */
[----:B------:R-:W-:Y:S02]  /*1510*/  FSEL R12, R6, R12, !P0 ;  /* 0x0000000c060c7208 */ /* 0x000fe40004000000 */
[----:B------:R-:W-:Y:S01]  /*1520*/  FSEL R13, R9, R13, !P0 ;  /* 0x0000000d090d7208 */ /* 0x000fe20004000000 */
[----:B------:R-:W-:Y:S06]  /*1530*/  BRA `(.L_x_31) ;  /* 0x0000000000547947 */ /* 0x000fec0003800000 */
.L_x_30:
[----:B------:R-:W-:-:S14]  /*1540*/  DSETP.NAN.AND P0, PT, R6, R6, PT ;  /* 0x000000060600722a */ /* 0x000fdc0003f08000 */
[----:B------:R-:W-:Y:S05]  /*1550*/  @P0 BRA `(.L_x_32) ;  /* 0x0000000000440947 */ /* 0x000fea0003800000 */
[----:B------:R-:W-:-:S14]  /*1560*/  DSETP.NAN.AND P0, PT, R8, R8, PT ;  /* 0x000000080800722a */ /* 0x000fdc0003f08000 */
[----:B------:R-:W-:Y:S05]  /*1570*/  @P0 BRA `(.L_x_33) ;  /* 0x0000000000300947 */ /* 0x000fea0003800000 */
[----:B------:R-:W-:Y:S02]  /*1580*/  ISETP.NE.AND P0, PT, R21, R20, PT ;  /* 0x000000141500720c */ /* 0x000fe40003f05270 */
[----:B------:R-:W-:Y:S02]  /*1590*/  MOV R12, 0x0 ;  /* 0x00000000000c7802 */ /* 0x000fe40000000f00 */
[----:B------:R-:W-:-:S09]  /*15a0*/  MOV R13, 0xfff80000 ;  /* 0xfff80000000d7802 */ /* 0x000fd20000000f00 */
[----:B------:R-:W-:Y:S05]  /*15b0*/  @!P0 BRA `(.L_x_31) ;  /* 0x0000000000348947 */ /* 0x000fea0003800000 */
[----:B------:R-:W-:Y:S02]  /*15c0*/  ISETP.NE.AND P0, PT, R21, 0x7ff00000, PT ;  /* 0x7ff000001500780c */ /* 0x000fe40003f05270 */
[----:B------:R-:W-:Y:S02]  /*15d0*/  LOP3.LUT R13, R7, 0x80000000, R9, 0x48, !PT ;  /* 0x80000000070d7812 */ /* 0x000fe400078e4809 */
[----:B------:R-:W-:-:S13]  /*15e0*/  ISETP.EQ.OR P0, PT, R20, RZ, !P0 ;  /* 0x000000ff1400720c */ /* 0x000fda0004702670 */
[----:B------:R-:W-:Y:S02]  /*15f0*/  @P0 LOP3.LUT R2, R13, 0x7ff00000, RZ, 0xfc, !PT ;  /* 0x7ff000000d020812 */ /* 0x000fe400078efcff */
[----:B------:R-:W-:Y:S02]  /*1600*/  @!P0 MOV R12, RZ ;  /* 0x000000ff000c8202 */ /* 0x000fe40000000f00 */
[----:B------:R-:W-:Y:S02]  /*1610*/  @P0 MOV R12, RZ ;  /* 0x000000ff000c0202 */ /* 0x000fe40000000f00 */
[----:B------:R-:W-:Y:S01]  /*1620*/  @P0 MOV R13, R2 ;  /* 0x00000002000d0202 */ /* 0x000fe20000000f00 */
[----:B------:R-:W-:Y:S06]  /*1630*/  BRA `(.L_x_31) ;  /* 0x0000000000147947 */ /* 0x000fec0003800000 */
.L_x_33:
[----:B------:R-:W-:Y:S02]  /*1640*/  LOP3.LUT R13, R9, 0x80000, RZ, 0xfc, !PT ;  /* 0x00080000090d7812 */ /* 0x000fe400078efcff */
[----:B------:R-:W-:Y:S01]  /*1650*/  MOV R12, R8 ;  /* 0x00000008000c7202 */ /* 0x000fe20000000f00 */
[----:B------:R-:W-:Y:S06]  /*1660*/  BRA `(.L_x_31) ;  /* 0x0000000000087947 */ /* 0x000fec0003800000 */
.L_x_32:
[----:B------:R-:W-:Y:S02]  /*1670*/  LOP3.LUT R13, R7, 0x80000, RZ, 0xfc, !PT ;  /* 0x00080000070d7812 */ /* 0x000fe400078efcff */
[----:B------:R-:W-:-:S07]  /*1680*/  MOV R12, R6 ;  /* 0x00000006000c7202 */ /* 0x000fce0000000f00 */
.L_x_31:
[----:B------:R-:W-:Y:S05]  /*1690*/  BSYNC.RECONVERGENT B1 ;  /* 0x0000000000017941 */ /* 0x000fea0003800200 */
.L_x_29:
[----:B------:R-:W-:Y:S01]  /*16a0*/  HFMA2 R5, -RZ, RZ, 0, 0 ;  /* 0x00000000ff057431 */ /* 0x000fe200000001ff */
[----:B------:R-:W-:-:S04]  /*16b0*/  MOV R4, R0 ;  /* 0x0000000000047202 */ /* 0x000fc80000000f00 */
[----:B------:R-:W-:Y:S05]  /*16c0*/  RET.REL.NODEC R4 `(_Z26creatingStdvLogNormalFramePfS_S_ii) ;  /* 0xffffffe8044c7950 */ /* 0x000fea0003c3ffff */
        .weak           $__internal_3_$__cuda_sm20_sqrt_rn_f32_slowpath
        .type           $__internal_3_$__cuda_sm20_sqrt_rn_f32_slowpath,@function
        .size           $__internal_3_$__cuda_sm20_sqrt_rn_f32_slowpath,(.L_x_177 - $__internal_3_$__cuda_sm20_sqrt_rn_f32_slowpath)
$__internal_3_$__cuda_sm20_sqrt_rn_f32_slowpath:
[----:B------:R-:W-:-:S13]  /*16d0*/  LOP3.LUT P0, RZ, R4, 0x7fffffff, RZ, 0xc0, !PT ;  /* 0x7fffffff04ff7812 */ /* 0x000fda000780c0ff */
[----:B------:R-:W-:Y:S01]  /*16e0*/  @!P0 MOV R2, R4 ;  /* 0x0000000400028202 */ /* 0x000fe20000000f00 */
[----:B------:R-:W-:Y:S06]  /*16f0*/  @!P0 BRA `(.L_x_34) ;  /* 0x0000000000448947 */ /* 0x000fec0003800000 */
[----:B------:R-:W-:Y:S02]  /*1700*/  FSETP.GEU.FTZ.AND P0, PT, R4, RZ, PT ;  /* 0x000000ff0400720b */ /* 0x000fe40003f1e000 */
[----:B------:R-:W-:-:S11]  /*1710*/  MOV R0, R4 ;  /* 0x0000000400007202 */ /* 0x000fd60000000f00 */
[----:B------:R-:W-:Y:S01]  /*1720*/  @!P0 MOV R2, 0x7fffffff ;  /* 0x7fffffff00028802 */ /* 0x000fe20000000f00 */
[----:B------:R-:W-:Y:S06]  /*1730*/  @!P0 BRA `(.L_x_34) ;  /* 0x0000000000348947 */ /* 0x000fec0003800000 */
[----:B------:R-:W-:-:S13]  /*1740*/  FSETP.GTU.FTZ.AND P0, PT, |R0|, +INF , PT ;  /* 0x7f8000000000780b */ /* 0x000fda0003f1c200 */
[----:B------:R-:W-:Y:S01]  /*1750*/  @P0 FADD.FTZ R2, R0, 1 ;  /* 0x3f80000000020421 */ /* 0x000fe20000010000 */
[----:B------:R-:W-:Y:S06]  /*1760*/  @P0 BRA `(.L_x_34) ;  /* 0x0000000000280947 */ /* 0x000fec0003800000 */
[----:B------:R-:W-:-:S13]  /*1770*/  FSETP.NEU.FTZ.AND P0, PT, |R0|, +INF , PT ;  /* 0x7f8000000000780b */ /* 0x000fda0003f1d200 */
[----:B------:R-:W-:-:S04]  /*1780*/  @P0 FFMA R4, R0, 1.84467440737095516160e+19, RZ ;  /* 0x5f80000000040823 */ /* 0x000fc800000000ff */
[----:B------:R-:W0:Y:S02]  /*1790*/  @P0 MUFU.RSQ R5, R4 ;  /* 0x0000000400050308 */ /* 0x000e240000001400 */
[----:B0-----:R-:W-:Y:S01]  /*17a0*/  @P0 FMUL.FTZ R7, R4, R5 ;  /* 0x0000000504070220 */ /* 0x001fe20000410000 */
[----:B------:R-:W-:-:S03]  /*17b0*/  @P0 FMUL.FTZ R5, R5, 0.5 ;  /* 0x3f00000005050820 */ /* 0x000fc60000410000 */
[----:B------:R-:W-:-:S04]  /*17c0*/  @P0 FADD.FTZ R2, -R7, -RZ ;  /* 0x800000ff07020221 */ /* 0x000fc80000010100 */
[----:B------:R-:W-:Y:S01]  /*17d0*/  @P0 FFMA R6, R7, R2, R4 ;  /* 0x0000000207060223 */ /* 0x000fe20000000004 */
[----:B------:R-:W-:-:S03]  /*17e0*/  @!P0 MOV R2, R0 ;  /* 0x0000000000028202 */ /* 0x000fc60000000f00 */
[----:B------:R-:W-:-:S04]  /*17f0*/  @P0 FFMA R5, R6, R5, R7 ;  /* 0x0000000506050223 */ /* 0x000fc80000000007 */
[----:B------:R-:W-:-:S07]  /*1800*/  @P0 FMUL.FTZ R2, R5, 2.3283064365386962891e-10 ;  /* 0x2f80000005020820 */ /* 0x000fce0000410000 */
.L_x_34:
[----:B------:R-:W-:Y:S01]  /*1810*/  HFMA2 R5, -RZ, RZ, 0, 0 ;  /* 0x00000000ff057431 */ /* 0x000fe200000001ff */
[----:B------:R-:W-:-:S04]  /*1820*/  MOV R4, R8 ;  /* 0x0000000800047202 */ /* 0x000fc80000000f00 */
[----:B------:R-:W-:Y:S05]  /*1830*/  RET.REL.NODEC R4 `(_Z26creatingStdvLogNormalFramePfS_S_ii) ;  /* 0xffffffe404f07950 */ /* 0x000fea0003c3ffff */
.L_x_35:
        /* <DEDUP_REMOVED lines=12> */
.L_x_177:


//--------------------- .text._Z28creatingMedianLogNormalFramePfS_ii --------------------------
	.section	.text._Z28creatingMedianLogNormalFramePfS_ii,"ax",@progbits
	.align	128
        .global         _Z28creatingMedianLogNormalFramePfS_ii
        .type           _Z28creatingMedianLogNormalFramePfS_ii,@function
        .size           _Z28creatingMedianLogNormalFramePfS_ii,(.L_x_182 - _Z28creatingMedianLogNormalFramePfS_ii)
        .other          _Z28creatingMedianLogNormalFramePfS_ii,@"STO_CUDA_ENTRY STV_DEFAULT"
_Z28creatingMedianLogNormalFramePfS_ii:
.text._Z28creatingMedianLogNormalFramePfS_ii:
[----:B------:R-:W0:Y:S01]  /*0000*/  LDC R1, c[0x0][0x37c] ;  /* 0x0000df00ff017b82 */ /* 0x000e220000000800 */
[----:B------:R-:W1:Y:S07]  /*0010*/  S2R R25, SR_TID.X ;  /* 0x0000000000197919 */ /* 0x000e6e0000002100 */
[----:B------:R-:W1:Y:S01]  /*0020*/  S2UR UR4, SR_CTAID.X ;  /* 0x00000000000479c3 */ /* 0x000e620000002500 */
[----:B------:R-:W2:Y:S07]  /*0030*/  LDCU UR39, c[0x0][0x390] ;  /* 0x00007200ff2777ac */ /* 0x000eae0008000800 */
[----:B------:R-:W1:Y:S02]  /*0040*/  LDC R0, c[0x0][0x360] ;  /* 0x0000d800ff007b82 */ /* 0x000e640000000800 */
[----:B-1----:R-:W-:-:S05]  /*0050*/  IMAD R25, R0, UR4, R25 ;  /* 0x0000000400197c24 */ /* 0x002fca000f8e0219 */
[----:B--2---:R-:W-:-:S13]  /*0060*/  ISETP.GE.AND P0, PT, R25, UR39, PT ;  /* 0x0000002719007c0c */ /* 0x004fda000bf06270 */
[----:B0-----:R-:W-:Y:S05]  /*0070*/  @P0 EXIT ;  /* 0x000000000000094d */ /* 0x001fea0003800000 */
[----:B------:R-:W0:Y:S02]  /*0080*/  LDCU UR38, c[0x0][0x394] ;  /* 0x00007280ff2677ac */ /* 0x000e240008000800 */
[----:B0-----:R-:W-:-:S09]  /*0090*/  UISETP.GE.AND UP0, UPT, UR38, 0x1, UPT ;  /* 0x000000012600788c */ /* 0x001fd2000bf06270 */
[----:B------:R-:W-:Y:S05]  /*00a0*/  BRA.U !UP0, `(.L_x_36) ;  /* 0x0000000d087c7547 */ /* 0x000fea000b800000 */
[----:B------:R-:W-:Y:S01]  /*00b0*/  UISETP.GE.U32.AND UP1, UPT, UR38, 0x10, UPT ;  /* 0x000000102600788c */ /* 0x000fe2000bf26070 */
[----:B------:R-:W-:Y:S01]  /*00c0*/  IMAD.MOV.U32 R0, RZ, RZ, RZ ;  /* 0x000000ffff007224 */ /* 0x000fe200078e00ff */
[----:B------:R-:W-:-:S04]  /*00d0*/  ULOP3.LUT UR4, UR38, 0xf, URZ, 0xc0, !UPT ;  /* 0x0000000f26047892 */ /* 0x000fc8000f8ec0ff */
[----:B------:R-:W-:-:S03]  /*00e0*/  UISETP.NE.AND UP2, UPT, UR4, URZ, UPT ;  /* 0x000000ff0400728c */ /* 0x000fc6000bf45270 */
[----:B------:R-:W-:Y:S08]  /*00f0*/  BRA.U !UP1, `(.L_x_37) ;  /* 0x0000000509ac7547 */ /* 0x000ff0000b800000 */
[----:B------:R-:W-:Y:S01]  /*0100*/  ULOP3.LUT UR5, UR38, 0x7ffffff0, URZ, 0xc0, !UPT ;  /* 0x7ffffff026057892 */ /* 0x000fe2000f8ec0ff */
[----:B------:R-:W-:-:S05]  /*0110*/  IMAD.MOV.U32 R3, RZ, RZ, RZ ;  /* 0x000000ffff037224 */ /* 0x000fca00078e00ff */
[----:B------:R-:W-:-:S07]  /*0120*/  IMAD.U32 R0, RZ, RZ, UR5 ;  /* 0x00000005ff007e24 */ /* 0x000fce000f8e00ff */
.L_x_38:
[C---:B------:R-:W-:Y:S02]  /*0130*/  IMAD.SHL.U32 R2, R3.reuse, 0x4, RZ ;  /* 0x0000000403027824 */ /* 0x040fe400078e00ff */
[----:B------:R-:W-:-:S03]  /*0140*/  VIADD R3, R3, 0x10 ;  /* 0x0000001003037836 */ /* 0x000fc60000000000 */
[C---:B------:R-:W-:Y:S02]  /*0150*/  ISETP.EQ.AND P1, PT, R2.reuse, 0x10, PT ;  /* 0x000000100200780c */ /* 0x040fe40003f22270 */
[C---:B------:R-:W-:Y:S02]  /*0160*/  ISETP.EQ.AND P5, PT, R2.reuse, 0xc, PT ;  /* 0x0000000c0200780c */ /* 0x040fe40003fa2270 */
[C---:B------:R-:W-:Y:S02]  /*0170*/  ISETP.EQ.AND P4, PT, R2.reuse, 0x8, PT ;  /* 0x000000080200780c */ /* 0x040fe40003f82270 */
[C---:B------:R-:W-:Y:S02]  /*0180*/  ISETP.EQ.AND P3, PT, R2.reuse, 0x4, PT ;  /* 0x000000040200780c */ /* 0x040fe40003f62270 */
[C---:B------:R-:W-:Y:S02]  /*0190*/  ISETP.EQ.AND P2, PT, R2.reuse, RZ, PT ;  /* 0x000000ff0200720c */ /* 0x040fe40003f42270 */
[----:B------:R-:W-:-:S02]  /*01a0*/  ISETP.EQ.AND P0, PT, R2, -0x4, PT ;  /* 0xfffffffc0200780c */ /* 0x000fc40003f02270 */
[C---:B------:R-:W-:Y:S01]  /*01b0*/  ISETP.EQ.AND P6, PT, R2.reuse, -0xc, PT ;  /* 0xfffffff40200780c */ /* 0x040fe20003fc2270 */
[----:B------:R-:W-:Y:S01]  /*01c0*/  @P1 IMAD.MOV.U32 R24, RZ, RZ, RZ ;  /* 0x000000ffff181224 */ /* 0x000fe200078e00ff */
[C---:B------:R-:W-:Y:S01]  /*01d0*/  ISETP.EQ.AND P1, PT, R2.reuse, -0x8, PT ;  /* 0xfffffff80200780c */ /* 0x040fe20003f22270 */
[----:B------:R-:W-:Y:S02]  /*01e0*/  @P5 IMAD.MOV.U32 R23, RZ, RZ, RZ ;  /* 0x000000ffff175224 */ /* 0x000fe400078e00ff */
[----:B------:R-:W-:Y:S01]  /*01f0*/  @P5 IMAD.MOV.U32 R24, RZ, RZ, RZ ;  /* 0x000000ffff185224 */ /* 0x000fe200078e00ff */
[C---:B------:R-:W-:Y:S01]  /*0200*/  ISETP.EQ.AND P5, PT, R2.reuse, -0x10, PT ;  /* 0xfffffff00200780c */ /* 0x040fe20003fa2270 */
[----:B------:R-:W-:Y:S02]  /*0210*/  @P4 IMAD.MOV.U32 R22, RZ, RZ, RZ ;  /* 0x000000ffff164224 */ /* 0x000fe400078e00ff */
[----:B------:R-:W-:Y:S02]  /*0220*/  @P4 IMAD.MOV.U32 R23, RZ, RZ, RZ ;  /* 0x000000ffff174224 */ /* 0x000fe400078e00ff */
[----:B------:R-:W-:Y:S01]  /*0230*/  @P4 IMAD.MOV.U32 R24, RZ, RZ, RZ ;  /* 0x000000ffff184224 */ /* 0x000fe200078e00ff */
[----:B------:R-:W-:Y:S01]  /*0240*/  ISETP.EQ.AND P4, PT, R2, -0x14, PT ;  /* 0xffffffec0200780c */ /* 0x000fe20003f82270 */
[----:B------:R-:W-:-:S02]  /*0250*/  @P3 IMAD.MOV.U32 R19, RZ, RZ, RZ ;  /* 0x000000ffff133224 */ /* 0x000fc400078e00ff */
[----:B------:R-:W-:Y:S02]  /*0260*/  @P3 IMAD.MOV.U32 R22, RZ, RZ, RZ ;  /* 0x000000ffff163224 */ /* 0x000fe400078e00ff */
[----:B------:R-:W-:Y:S02]  /*0270*/  @P3 IMAD.MOV.U32 R23, RZ, RZ, RZ ;  /* 0x000000ffff173224 */ /* 0x000fe400078e00ff */
[----:B------:R-:W-:Y:S01]  /*0280*/  @P3 IMAD.MOV.U32 R24, RZ, RZ, RZ ;  /* 0x000000ffff183224 */ /* 0x000fe200078e00ff */
[----:B------:R-:W-:Y:S01]  /*0290*/  ISETP.EQ.AND P3, PT, R2, -0x18, PT ;  /* 0xffffffe80200780c */ /* 0x000fe20003f62270 */
[----:B------:R-:W-:Y:S02]  /*02a0*/  @P2 IMAD.MOV.U32 R18, RZ, RZ, RZ ;  /* 0x000000ffff122224 */ /* 0x000fe400078e00ff */
[----:B------:R-:W-:Y:S02]  /*02b0*/  @P2 IMAD.MOV.U32 R19, RZ, RZ, RZ ;  /* 0x000000ffff132224 */ /* 0x000fe400078e00ff */
[----:B------:R-:W-:-:S02]  /*02c0*/  @P2 IMAD.MOV.U32 R22, RZ, RZ, RZ ;  /* 0x000000ffff162224 */ /* 0x000fc400078e00ff */
[----:B------:R-:W-:Y:S02]  /*02d0*/  @P2 IMAD.MOV.U32 R23, RZ, RZ, RZ ;  /* 0x000000ffff172224 */ /* 0x000fe400078e00ff */
[----:B------:R-:W-:Y:S01]  /*02e0*/  @P2 IMAD.MOV.U32 R24, RZ, RZ, RZ ;  /* 0x000000ffff182224 */ /* 0x000fe200078e00ff */
[----:B------:R-:W-:Y:S01]  /*02f0*/  ISETP.EQ.AND P2, PT, R2, -0x1c, PT ;  /* 0xffffffe40200780c */ /* 0x000fe20003f42270 */
[----:B------:R-:W-:Y:S02]  /*0300*/  @P0 IMAD.MOV.U32 R18, RZ, RZ, RZ ;  /* 0x000000ffff120224 */ /* 0x000fe400078e00ff */
[----:B------:R-:W-:Y:S02]  /*0310*/  @P0 IMAD.MOV.U32 R19, RZ, RZ, RZ ;  /* 0x000000ffff130224 */ /* 0x000fe400078e00ff */
[----:B------:R-:W-:Y:S02]  /*0320*/  @P0 IMAD.MOV.U32 R22, RZ, RZ, RZ ;  /* 0x000000ffff160224 */ /* 0x000fe400078e00ff */
[----:B------:R-:W-:-:S02]  /*0330*/  @P0 IMAD.MOV.U32 R23, RZ, RZ, RZ ;  /* 0x000000ffff170224 */ /* 0x000fc400078e00ff */
[----:B------:R-:W-:Y:S01]  /*0340*/  @P0 IMAD.MOV.U32 R24, RZ, RZ, RZ ;  /* 0x000000ffff180224 */ /* 0x000fe200078e00ff */
[C---:B------:R-:W-:Y:S01]  /*0350*/  ISETP.EQ.AND P0, PT, R2.reuse, -0x20, PT ;  /* 0xffffffe00200780c */ /* 0x040fe20003f02270 */
[----:B------:R-:W-:Y:S02]  /*0360*/  @P1 IMAD.MOV.U32 R18, RZ, RZ, RZ ;  /* 0x000000ffff121224 */ /* 0x000fe400078e00ff */
[----:B------:R-:W-:Y:S02]  /*0370*/  @P1 IMAD.MOV.U32 R19, RZ, RZ, RZ ;  /* 0x000000ffff131224 */ /* 0x000fe400078e00ff */
[----:B------:R-:W-:Y:S02]  /*0380*/  @P1 IMAD.MOV.U32 R22, RZ, RZ, RZ ;  /* 0x000000ffff161224 */ /* 0x000fe400078e00ff */
[----:B------:R-:W-:Y:S02]  /*0390*/  @P1 IMAD.MOV.U32 R23, RZ, RZ, RZ ;  /* 0x000000ffff171224 */ /* 0x000fe400078e00ff */
[----:B------:R-:W-:Y:S01]  /*03a0*/  @P1 IMAD.MOV.U32 R24, RZ, RZ, RZ ;  /* 0x000000ffff181224 */ /* 0x000fe200078e00ff */
[----:B------:R-:W-:Y:S01]  /*03b0*/  ISETP.EQ.AND P1, PT, R2, -0x24, PT ;  /* 0xffffffdc0200780c */ /* 0x000fe20003f22270 */
[----:B------:R-:W-:-:S02]  /*03c0*/  @P6 IMAD.MOV.U32 R18, RZ, RZ, RZ ;  /* 0x000000ffff126224 */ /* 0x000fc400078e00ff */
[----:B------:R-:W-:Y:S02]  /*03d0*/  @P6 IMAD.MOV.U32 R19, RZ, RZ, RZ ;  /* 0x000000ffff136224 */ /* 0x000fe400078e00ff */
[----:B------:R-:W-:Y:S02]  /*03e0*/  @P6 IMAD.MOV.U32 R22, RZ, RZ, RZ ;  /* 0x000000ffff166224 */ /* 0x000fe400078e00ff */
[----:B------:R-:W-:Y:S02]  /*03f0*/  @P6 IMAD.MOV.U32 R23, RZ, RZ, RZ ;  /* 0x000000ffff176224 */ /* 0x000fe400078e00ff */
[----:B------:R-:W-:Y:S01]  /*0400*/  @P6 IMAD.MOV.U32 R24, RZ, RZ, RZ ;  /* 0x000000ffff186224 */ /* 0x000fe200078e00ff */
[----:B------:R-:W-:Y:S01]  /*0410*/  ISETP.EQ.AND P6, PT, R2, -0x28, PT ;  /* 0xffffffd80200780c */ /* 0x000fe20003fc2270 */
[----:B------:R-:W-:Y:S02]  /*0420*/  @P5 IMAD.MOV.U32 R18, RZ, RZ, RZ ;  /* 0x000000ffff125224 */ /* 0x000fe400078e00ff */
        /* <DEDUP_REMOVED lines=34> */
[----:B------:R-:W-:Y:S01]  /*0650*/  ISETP.NE.AND P1, PT, R3, R0, PT ;  /* 0x000000000300720c */ /* 0x000fe20003f25270 */
[----:B------:R-:W-:Y:S02]  /*0660*/  @P6 IMAD.MOV.U32 R18, RZ, RZ, RZ ;  /* 0x000000ffff126224 */ /* 0x000fe400078e00ff */
[----:B------:R-:W-:Y:S02]  /*0670*/  @P6 IMAD.MOV.U32 R19, RZ, RZ, RZ ;  /* 0x000000ffff136224 */ /* 0x000fe400078e00ff */
[----:B------:R-:W-:-:S02]  /*0680*/  @P5 IMAD.MOV.U32 R18, RZ, RZ, RZ ;  /* 0x000000ffff125224 */ /* 0x000fc400078e00ff */
[----:B------:R-:W-:Y:S02]  /*0690*/  @P6 IMAD.MOV.U32 R22, RZ, RZ, RZ ;  /* 0x000000ffff166224 */ /* 0x000fe400078e00ff */
[----:B------:R-:W-:Y:S02]  /*06a0*/  @P5 IMAD.MOV.U32 R19, RZ, RZ, RZ ;  /* 0x000000ffff135224 */ /* 0x000fe400078e00ff */
[----:B------:R-:W-:Y:S02]  /*06b0*/  @P4 IMAD.MOV.U32 R18, RZ, RZ, RZ ;  /* 0x000000ffff124224 */ /* 0x000fe400078e00ff */
        /* <DEDUP_REMOVED lines=13> */
[----:B------:R-:W-:Y:S01]  /*0790*/  @P2 IMAD.MOV.U32 R19, RZ, RZ, RZ ;  /* 0x000000ffff132224 */ /* 0x000fe200078e00ff */
[----:B------:R-:W-:Y:S06]  /*07a0*/  @P1 BRA `(.L_x_38) ;  /* 0xfffffff800601947 */ /* 0x000fec000383ffff */
.L_x_37:
[----:B------:R-:W-:Y:S05]  /*07b0*/  BRA.U !UP2, `(.L_x_36) ;  /* 0x000000050ab87547 */ /* 0x000fea000b800000 */
[----:B------:R-:W-:Y:S02]  /*07c0*/  UISETP.GE.U32.AND UP1, UPT, UR4, 0x8, UPT ;  /* 0x000000080400788c */ /* 0x000fe4000bf26070 */
[----:B------:R-:W-:-:S04]  /*07d0*/  ULOP3.LUT UR5, UR38, 0x7, URZ, 0xc0, !UPT ;  /* 0x0000000726057892 */ /* 0x000fc8000f8ec0ff */
[----:B------:R-:W-:-:S03]  /*07e0*/  UISETP.NE.AND UP2, UPT, UR5, URZ, UPT ;  /* 0x000000ff0500728c */ /* 0x000fc6000bf45270 */
[----:B------:R-:W-:Y:S08]  /*07f0*/  BRA.U !UP1, `(.L_x_39) ;  /* 0x0000000109d87547 */ /* 0x000ff0000b800000 */
        /* <DEDUP_REMOVED lines=53> */
[----:B------:R-:W-:-:S07]  /*0b50*/  @P5 IMAD.MOV.U32 R19, RZ, RZ, RZ ;  /* 0x000000ffff135224 */ /* 0x000fce00078e00ff */
.L_x_39:
        /* <DEDUP_REMOVED lines=15> */
[----:B------:R-:W-:Y:S01]  /*0c50*/  ISETP.EQ.AND P6, PT, R2, -0xc, PT ;  /* 0xfffffff40200780c */ /* 0x000fe20003fc2270 */
        /* <DEDUP_REMOVED lines=18> */
[----:B------:R-:W-:-:S07]  /*0d80*/  @P0 IMAD.MOV.U32 R19, RZ, RZ, RZ ;  /* 0x000000ffff130224 */ /* 0x000fce00078e00ff */
.L_x_40:
[----:B------:R-:W-:Y:S05]  /*0d90*/  BRA.U !UP2, `(.L_x_36) ;  /* 0x000000010a407547 */ /* 0x000fea000b800000 */
[----:B------:R-:W-:-:S05]  /*0da0*/  UMOV UR4, URZ ;  /* 0x000000ff00047c82 */ /* 0x000fca0008000000 */
.L_x_41:
[C---:B------:R-:W-:Y:S01]  /*0db0*/  IMAD.SHL.U32 R2, R0.reuse, 0x4, RZ ;  /* 0x0000000400027824 */ /* 0x040fe200078e00ff */
[----:B------:R-:W-:Y:S01]  /*0dc0*/  UIADD3 UR4, UPT, UPT, UR4, 0x1, URZ ;  /* 0x0000000104047890 */ /* 0x000fe2000fffe0ff */
[----:B------:R-:W-:-:S03]  /*0dd0*/  VIADD R0, R0, 0x1 ;  /* 0x0000000100007836 */ /* 0x000fc60000000000 */
[C---:B------:R-:W-:Y:S01]  /*0de0*/  ISETP.EQ.AND P0, PT, R2.reuse, RZ, PT ;  /* 0x000000ff0200720c */ /* 0x040fe20003f02270 */
[----:B------:R-:W-:Y:S01]  /*0df0*/  UISETP.NE.AND UP1, UPT, UR4, UR6, UPT ;  /* 0x000000060400728c */ /* 0x000fe2000bf25270 */
[C---:B------:R-:W-:Y:S02]  /*0e00*/  ISETP.EQ.AND P1, PT, R2.reuse, 0x4, PT ;  /* 0x000000040200780c */ /* 0x040fe40003f22270 */
[C---:B------:R-:W-:Y:S02]  /*0e10*/  ISETP.EQ.AND P2, PT, R2.reuse, 0x8, PT ;  /* 0x000000080200780c */ /* 0x040fe40003f42270 */
[C---:B------:R-:W-:Y:S02]  /*0e20*/  ISETP.EQ.AND P3, PT, R2.reuse, 0xc, PT ;  /* 0x0000000c0200780c */ /* 0x040fe40003f62270 */
[----:B------:R-:W-:-:S05]  /*0e30*/  ISETP.EQ.AND P4, PT, R2, 0x10, PT ;  /* 0x000000100200780c */ /* 0x000fca0003f82270 */
[----:B------:R-:W-:Y:S02]  /*0e40*/  @P0 IMAD.MOV.U32 R18, RZ, RZ, RZ ;  /* 0x000000ffff120224 */ /* 0x000fe400078e00ff */
[----:B------:R-:W-:Y:S02]  /*0e50*/  @P1 IMAD.MOV.U32 R19, RZ, RZ, RZ ;  /* 0x000000ffff131224 */ /* 0x000fe400078e00ff */
[----:B------:R-:W-:Y:S02]  /*0e60*/  @P2 IMAD.MOV.U32 R22, RZ, RZ, RZ ;  /* 0x000000ffff162224 */ /* 0x000fe400078e00ff */
[----:B------:R-:W-:Y:S02]  /*0e70*/  @P3 IMAD.MOV.U32 R23, RZ, RZ, RZ ;  /* 0x000000ffff173224 */ /* 0x000fe400078e00ff */
[----:B------:R-:W-:Y:S01]  /*0e80*/  @P4 IMAD.MOV.U32 R24, RZ, RZ, RZ ;  /* 0x000000ffff184224 */ /* 0x000fe200078e00ff */
[----:B------:R-:W-:Y:S06]  /*0e90*/  BRA.U UP1, `(.L_x_41) ;  /* 0xfffffffd01c47547 */ /* 0x000fec000b83ffff */
.L_x_36:
[----:B------:R-:W-:Y:S01]  /*0ea0*/  ULOP3.LUT UR4, UR38, 0x1, URZ, 0xc0, !UPT ;  /* 0x0000000126047892 */ /* 0x000fe2000f8ec0ff */
[----:B------:R-:W-:Y:S01]  /*0eb0*/  IMAD.MOV.U32 R17, RZ, RZ, RZ ;  /* 0x000000ffff117224 */ /* 0x000fe200078e00ff */
[----:B------:R-:W0:Y:S02]  /*0ec0*/  LDCU.64 UR36, c[0x0][0x358] ;  /* 0x00006b00ff2477ac */ /* 0x000e240008000a00 */
[----:B------:R-:W-:-:S09]  /*0ed0*/  UISETP.NE.U32.AND UP1, UPT, UR4, 0x1, UPT ;  /* 0x000000010400788c */ /* 0x000fd2000bf25070 */
[----:B------:R-:W-:Y:S05]  /*0ee0*/  BRA.U !UP1, `(.L_x_42) ;  /* 0x0000003909187547 */ /* 0x000fea000b800000 */
[----:B------:R-:W-:-:S04]  /*0ef0*/  USHF.R.S32.HI UR38, URZ, 0x1, UR38 ;  /* 0x00000001ff267899 */ /* 0x000fc80008011426 */
[----:B------:R-:W-:-:S09]  /*0f00*/  UISETP.GE.AND UP1, UPT, UR38, URZ, UPT ;  /* 0x000000ff2600728c */ /* 0x000fd2000bf26270 */
[----:B------:R-:W-:Y:S05]  /*0f10*/  BRA.U !UP1, `(.L_x_43) ;  /* 0x0000007109187547 */ /* 0x000fea000b800000 */
[----:B------:R-:W-:Y:S05]  /*0f20*/  BRA.U !UP0, `(.L_x_44) ;  /* 0x0000002908607547 */ /* 0x000fea000b800000 */
[----:B------:R-:W-:Y:S01]  /*0f30*/  BSSY.RECONVERGENT B7, `(.L_x_45) ;  /* 0x0000296000077945 */ /* 0x000fe20003800200 */
[----:B------:R-:W-:Y:S02]  /*0f40*/  IMAD.MOV.U32 R17, RZ, RZ, RZ ;  /* 0x000000ffff117224 */ /* 0x000fe400078e00ff */
[----:B------:R-:W-:Y:S02]  /*0f50*/  IMAD.MOV.U32 R16, RZ, RZ, -0x1 ;  /* 0xffffffffff107424 */ /* 0x000fe400078e00ff */
[----:B------:R-:W-:-:S07]  /*0f60*/  IMAD.MOV.U32 R2, RZ, RZ, RZ ;  /* 0x000000ffff027224 */ /* 0x000fce00078e00ff */
.L_x_67:
[----:B------:R-:W1:Y:S01]  /*0f70*/  LDCU UR4, c[0x0][0x394] ;  /* 0x00007280ff0477ac */ /* 0x000e620008000800 */
[----:B------:R-:W-:Y:S02]  /*0f80*/  IMAD.MOV.U32 R0, RZ, RZ, 0x4b189680 ;  /* 0x4b189680ff007424 */ /* 0x000fe400078e00ff */
[----:B------:R-:W-:Y:S01]  /*0f90*/  IMAD.MOV.U32 R6, RZ, RZ, RZ ;  /* 0x000000ffff067224 */ /* 0x000fe200078e00ff */
[----:B-1----:R-:W-:-:S09]  /*0fa0*/  UISETP.GE.U32.AND UP0, UPT, UR4, 0x4, UPT ;  /* 0x000000040400788c */ /* 0x002fd2000bf06070 */
[----:B------:R-:W-:Y:S05]  /*0fb0*/  BRA.U !UP0, `(.L_x_46) ;  /* 0x0000002108fc7547 */ /* 0x000fea000b800000 */
[----:B------:R-:W1:Y:S02]  /*0fc0*/  LDCU.64 UR4, c[0x0][0x388] ;  /* 0x00007100ff0477ac */ /* 0x000e640008000a00 */
[----:B-1----:R-:W-:Y:S01]  /*0fd0*/  IMAD.U32 R4, RZ, RZ, UR4 ;  /* 0x00000004ff047e24 */ /* 0x002fe2000f8e00ff */
[----:B------:R-:W1:Y:S01]  /*0fe0*/  LDCU UR4, c[0x0][0x390] ;  /* 0x00007200ff0477ac */ /* 0x000e620008000800 */
[----:B------:R-:W-:Y:S02]  /*0ff0*/  IMAD.U32 R5, RZ, RZ, UR5 ;  /* 0x00000005ff057e24 */ /* 0x000fe4000f8e00ff */
[----:B------:R-:W-:-:S05]  /*1000*/  IMAD.WIDE R10, R25, 0x4, R4 ;  /* 0x00000004190a7825 */ /* 0x000fca00078e0204 */
[----:B0-----:R-:W2:Y:S01]  /*1010*/  LDG.E R14, desc[UR36][R10.64] ;  /* 0x000000240a0e7981 */ /* 0x001ea2000c1e1900 */
[----:B-1----:R-:W-:-:S04]  /*1020*/  IMAD.U32 R20, RZ, RZ, UR4 ;  /* 0x00000004ff147e24 */ /* 0x002fc8000f8e00ff */
[----:B------:R-:W-:-:S05]  /*1030*/  IMAD.WIDE R12, R20, 0x4, R10 ;  /* 0x00000004140c7825 */ /* 0x000fca00078e020a */
[----:B------:R-:W3:Y:S01]  /*1040*/  LDG.E R3, desc[UR36][R12.64] ;  /* 0x000000240c037981 */ /* 0x000ee2000c1e1900 */
[----:B------:R-:W-:-:S05]  /*1050*/  IMAD.WIDE R6, R20, 0x4, R12 ;  /* 0x0000000414067825 */ /* 0x000fca00078e020c */
[----:B------:R-:W4:Y:S01]  /*1060*/  LDG.E R15, desc[UR36][R6.64] ;  /* 0x00000024060f7981 */ /* 0x000f22000c1e1900 */
[----:B------:R-:W-:-:S06]  /*1070*/  IMAD.WIDE R8, R20, 0x4, R6 ;  /* 0x0000000414087825 */ /* 0x000fcc00078e0206 */
[----:B------:R-:W5:Y:S01]  /*1080*/  LDG.E R9, desc[UR36][R8.64] ;  /* 0x0000002408097981 */ /* 0x000f62000c1e1900 */
[----:B------:R-:W-:Y:S01]  /*1090*/  IMAD.MOV.U32 R0, RZ, RZ, 0x4b189680 ;  /* 0x4b189680ff007424 */ /* 0x000fe200078e00ff */
[----:B------:R-:W-:Y:S01]  /*10a0*/  BSSY.RECONVERGENT B0, `(.L_x_46) ;  /* 0x0000230000007945 */ /* 0x000fe20003800200 */
[----:B--2---:R-:W-:-:S13]  /*10b0*/  FSETP.GEU.AND P3, PT, R14, 10000000, PT ;  /* 0x4b1896800e00780b */ /* 0x004fda0003f6e000 */
[----:B------:R-:W-:-:S04]  /*10c0*/  @!P3 ISETP.NE.AND P4, PT, R18, RZ, PT ;  /* 0x000000ff1200b20c */ /* 0x000fc80003f85270 */
[----:B------:R-:W-:Y:S02]  /*10d0*/  @!P3 FSEL R0, R14, 10000000, !P4 ;  /* 0x4b1896800e00b808 */ /* 0x000fe40006000000 */
[----:B------:R-:W-:Y:S02]  /*10e0*/  @!P3 SEL R16, R16, RZ, P4 ;  /* 0x000000ff1010b207 */ /* 0x000fe40002000000 */
[----:B---3--:R-:W-:-:S13]  /*10f0*/  FSETP.GEU.AND P5, PT, R3, R0, PT ;  /* 0x000000000300720b */ /* 0x008fda0003fae000 */
[----:B------:R-:W-:-:S04]  /*1100*/  @!P5 ISETP.NE.AND P6, PT, R19, RZ, PT ;  /* 0x000000ff1300d20c */ /* 0x000fc80003fc5270 */
[----:B------:R-:W-:Y:S02]  /*1110*/  @!P5 FSEL R0, R3, R0, !P6 ;  /* 0x000000000300d208 */ /* 0x000fe40007000000 */
[----:B------:R-:W0:Y:S01]  /*1120*/  LDC R3, c[0x0][0x394] ;  /* 0x0000e500ff037b82 */ /* 0x000e220000000800 */
[----:B------:R-:W-:Y:S02]  /*1130*/  @!P5 SEL R16, R16, 0x1, P6 ;  /* 0x000000011010d807 */ /* 0x000fe40003000000 */
[----:B----4-:R-:W-:-:S13]  /*1140*/  FSETP.GEU.AND P2, PT, R15, R0, PT ;  /* 0x000000000f00720b */ /* 0x010fda0003f4e000 */
[----:B------:R-:W-:-:S04]  /*1150*/  @!P2 ISETP.NE.AND P1, PT, R22, RZ, PT ;  /* 0x000000ff1600a20c */ /* 0x000fc80003f25270 */
[----:B------:R-:W-:Y:S02]  /*1160*/  @!P2 FSEL R0, R15, R0, !P1 ;  /* 0x000000000f00a208 */ /* 0x000fe40004800000 */
[----:B------:R-:W-:Y:S02]  /*1170*/  @!P2 SEL R16, R16, 0x2, P1 ;  /* 0x000000021010a807 */ /* 0x000fe40000800000 */
[----:B0-----:R-:W-:Y:S02]  /*1180*/  LOP3.LUT R3, R3, 0x7ffffffc, RZ, 0xc0, !PT ;  /* 0x7ffffffc03037812 */ /* 0x001fe400078ec0ff */
[----:B-----5:R-:W-:Y:S02]  /*1190*/  FSETP.GEU.AND P0, PT, R9, R0, PT ;  /* 0x000000000900720b */ /* 0x020fe40003f0e000 */
[----:B------:R-:W-:Y:S01]  /*11a0*/  IADD3 R14, PT, PT, -R3, 0x4, RZ ;  /* 0x00000004030e7810 */ /* 0x000fe20007ffe1ff */
[----:B------:R-:W-:-:S03]  /*11b0*/  IMAD.MOV.U32 R6, RZ, RZ, R3 ;  /* 0x000000ffff067224 */ /* 0x000fc600078e0003 */
[----:B------:R-:W-:-:S07]  /*11c0*/  ISETP.NE.AND P4, PT, R14, RZ, PT ;  /* 0x000000ff0e00720c */ /* 0x000fce0003f85270 */
[----:B------:R-:W-:-:S04]  /*11d0*/  @!P0 ISETP.NE.AND P3, PT, R23, RZ, PT ;  /* 0x000000ff1700820c */ /* 0x000fc80003f65270 */
[----:B------:R-:W-:Y:S02]  /*11e0*/  @!P0 FSEL R0, R9, R0, !P3 ;  /* 0x0000000009008208 */ /* 0x000fe40005800000 */
[----:B------:R-:W-:Y:S01]  /*11f0*/  @!P0 SEL R16, R16, 0x3, P3 ;  /* 0x0000000310108807 */ /* 0x000fe20001800000 */
[----:B------:R-:W-:Y:S06]  /*1200*/  @!P4 BRA `(.L_x_47) ;  /* 0x000000200064c947 */ /* 0x000fec0003800000 */
[----:B------:R-:W-:Y:S01]  /*1210*/  ISETP.GE.AND P0, PT, R14, RZ, PT ;  /* 0x000000ff0e00720c */ /* 0x000fe20003f06270 */
[----:B------:R-:W-:Y:S02]  /*1220*/  IMAD R11, R20, 0x4, R25 ;  /* 0x00000004140b7824 */ /* 0x000fe400078e0219 */
[----:B------:R-:W-:Y:S02]  /*1230*/  IMAD.MOV.U32 R13, RZ, RZ, 0x5 ;  /* 0x00000005ff0d7424 */ /* 0x000fe400078e00ff */
[----:B------:R-:W-:-:S08]  /*1240*/  IMAD.MOV.U32 R12, RZ, RZ, 0x18 ;  /* 0x00000018ff0c7424 */ /* 0x000fd000078e00ff */
[----:B------:R-:W-:Y:S05]  /*1250*/  @P0 BRA `(.L_x_48) ;  /* 0x0000001c00100947 */ /* 0x000fea0003800000 */
[----:B------:R-:W-:Y:S01]  /*1260*/  IMAD.MOV R7, RZ, RZ, -R14 ;  /* 0x000000ffff077224 */ /* 0x000fe200078e0a0e */
[----:B------:R-:W-:-:S04]  /*1270*/  PLOP3.LUT P1, PT, PT, PT, PT, 0x80, 0x8 ;  /* 0x000000000008781c */ /* 0x000fc80003f2f070 */
[----:B------:R-:W-:Y:S02]  /*1280*/  ISETP.GT.AND P0, PT, R7, 0xc, PT ;  /* 0x0000000c0700780c */ /* 0x000fe40003f04270 */
[----:B------:R-:W-:-:S11]  /*1290*/  P2R R10, PR, RZ, 0x2 ;  /* 0x00000002ff0a7803 */ /* 0x000fd60000000000 */
[----:B------:R-:W-:Y:S05]  /*12a0*/  @!P0 BRA `(.L_x_49) ;  /* 0x00000010008c8947 */ /* 0x000fea0003800000 */
[----:B------:R-:W0:Y:S01]  /*12b0*/  LDC R20, c[0x0][0x390] ;  /* 0x0000e400ff147b82 */ /* 0x000e220000000800 */
[----:B------:R-:W-:Y:S01]  /*12c0*/  PLOP3.LUT P0, PT, PT, PT, PT, 0x8, 0x80 ;  /* 0x000000000080781c */ /* 0x000fe20003f0e170 */
[----:B------:R-:W-:Y:S03]  /*12d0*/  BSSY.RECONVERGENT B1, `(.L_x_50) ;  /* 0x000011f000017945 */ /* 0x000fe60003800200 */
[----:B------:R-:W-:-:S03]  /*12e0*/  P2R R10, PR, RZ, 0x1 ;  /* 0x00000001ff0a7803 */ /* 0x000fc60000000000 */
[----:B------:R-:W1:Y:S06]  /*12f0*/  LDC.64 R4, c[0x0][0x388] ;  /* 0x0000e200ff047b82 */ /* 0x000e6c0000000a00 */
.L_x_53:
[----:B-1----:R-:W-:-:S05]  /*1300*/  IMAD.WIDE R26, R11, 0x4, R4 ;  /* 0x000000040b1a7825 */ /* 0x002fca00078e0204 */
[----:B------:R-:W2:Y:S01]  /*1310*/  LDG.E R9, desc[UR36][R26.64] ;  /* 0x000000241a097981 */ /* 0x000ea2000c1e1900 */
[----:B0-----:R-:W-:-:S05]  /*1320*/  IMAD.WIDE R6, R20, 0x4, R26 ;  /* 0x0000000414067825 */ /* 0x001fca00078e021a */
[----:B------:R0:W3:Y:S02]  /*1330*/  LDG.E R21, desc[UR36][R6.64] ;  /* 0x0000002406157981 */ /* 0x0000e4000c1e1900 */
[----:B0-----:R-:W-:Y:S01]  /*1340*/  IMAD.WIDE R6, R20, 0x4, R6 ;  /* 0x0000000414067825 */ /* 0x001fe200078e0206 */
[----:B--2---:R-:W-:-:S04]  /*1350*/  FSETP.GEU.AND P5, PT, R9, R0, PT ;  /* 0x000000000900720b */ /* 0x004fc80003fae000 */
[C---:B------:R-:W-:Y:S02]  /*1360*/  ISETP.EQ.AND P0, PT, R12.reuse, 0x8, !P5 ;  /* 0x000000080c00780c */ /* 0x040fe40006f02270 */
[C---:B------:R-:W-:Y:S02]  /*1370*/  ISETP.EQ.AND P1, PT, R12.reuse, 0xc, !P5 ;  /* 0x0000000c0c00780c */ /* 0x040fe40006f22270 */
[C---:B------:R-:W-:Y:S02]  /*1380*/  ISETP.EQ.AND P2, PT, R12.reuse, 0x10, !P5 ;  /* 0x000000100c00780c */ /* 0x040fe40006f42270 */
[----:B------:R-:W-:-:S07]  /*1390*/  ISETP.EQ.AND P3, PT, R12, 0x14, !P5 ;  /* 0x000000140c00780c */ /* 0x000fce0006f62270 */
[----:B------:R-:W-:Y:S01]  /*13a0*/  @P0 IMAD.MOV.U32 R15, RZ, RZ, R18 ;  /* 0x000000ffff0f0224 */ /* 0x000fe200078e0012 */
[----:B------:R-:W-:Y:S01]  /*13b0*/  ISETP.EQ.AND P0, PT, R12, 0x18, !P5 ;  /* 0x000000180c00780c */ /* 0x000fe20006f02270 */
[----:B------:R-:W-:Y:S02]  /*13c0*/  @P1 IMAD.MOV.U32 R15, RZ, RZ, R19 ;  /* 0x000000ffff0f1224 */ /* 0x000fe400078e0013 */
[----:B------:R-:W-:Y:S02]  /*13d0*/  @P2 IMAD.MOV.U32 R15, RZ, RZ, R22 ;  /* 0x000000ffff0f2224 */ /* 0x000fe400078e0016 */
[----:B------:R-:W-:-:S08]  /*13e0*/  @P3 IMAD.MOV.U32 R15, RZ, RZ, R23 ;  /* 0x000000ffff0f3224 */ /* 0x000fd000078e0017 */
[----:B------:R-:W-:-:S04]  /*13f0*/  @P0 MOV R15, R24 ;  /* 0x00000018000f0202 */ /* 0x000fc80000000f00 */
[----:B------:R-:W-:-:S04]  /*1400*/  @!P5 ISETP.NE.AND P0, PT, R15, RZ, PT ;  /* 0x000000ff0f00d20c */ /* 0x000fc80003f05270 */
[----:B------:R-:W-:Y:S02]  /*1410*/  @!P5 FSEL R0, R9, R0, !P0 ;  /* 0x000000000900d208 */ /* 0x000fe40004000000 */
[----:B------:R0:W2:Y:S02]  /*1420*/  LDG.E R9, desc[UR36][R6.64] ;  /* 0x0000002406097981 */ /* 0x0000a4000c1e1900 */
[----:B---3--:R-:W-:-:S04]  /*1430*/  FSETP.GEU.AND P0, PT, R21, R0, PT ;  /* 0x000000001500720b */ /* 0x008fc80003f0e000 */
[C---:B------:R-:W-:Y:S02]  /*1440*/  ISETP.EQ.AND P4, PT, R12.reuse, 0x4, !P0 ;  /* 0x000000040c00780c */ /* 0x040fe40004782270 */
[----:B------:R-:W-:Y:S01]  /*1450*/  ISETP.EQ.AND P3, PT, R12, 0x8, !P0 ;  /* 0x000000080c00780c */ /* 0x000fe20004762270 */
[----:B0-----:R-:W-:Y:S01]  /*1460*/  IMAD.WIDE R6, R20, 0x4, R6 ;  /* 0x0000000414067825 */ /* 0x001fe200078e0206 */
[C---:B------:R-:W-:Y:S02]  /*1470*/  ISETP.EQ.AND P2, PT, R12.reuse, 0xc, !P0 ;  /* 0x0000000c0c00780c */ /* 0x040fe40004742270 */
[----:B------:R-:W-:-:S03]  /*1480*/  ISETP.EQ.AND P1, PT, R12, 0x10, !P0 ;  /* 0x000000100c00780c */ /* 0x000fc60004722270 */
[----:B------:R-:W3:Y:S04]  /*1490*/  LDG.E R7, desc[UR36][R6.64] ;  /* 0x0000002406077981 */ /* 0x000ee8000c1e1900 */
[----:B------:R-:W-:Y:S01]  /*14a0*/  @P4 IMAD.MOV.U32 R8, RZ, RZ, R18 ;  /* 0x000000ffff084224 */ /* 0x000fe200078e0012 */
[----:B------:R-:W-:Y:S01]  /*14b0*/  ISETP.EQ.AND P4, PT, R12, 0x14, !P0 ;  /* 0x000000140c00780c */ /* 0x000fe20004782270 */
[----:B------:R-:W-:Y:S02]  /*14c0*/  @P3 IMAD.MOV.U32 R8, RZ, RZ, R19 ;  /* 0x000000ffff083224 */ /* 0x000fe400078e0013 */
[----:B------:R-:W-:Y:S02]  /*14d0*/  @P2 IMAD.MOV.U32 R8, RZ, RZ, R22 ;  /* 0x000000ffff082224 */ /* 0x000fe400078e0016 */
[----:B------:R-:W-:-:S08]  /*14e0*/  @P1 IMAD.MOV.U32 R8, RZ, RZ, R23 ;  /* 0x000000ffff081224 */ /* 0x000fd000078e0017 */
[----:B------:R-:W-:-:S05]  /*14f0*/  @P4 IMAD.MOV.U32 R8, RZ, RZ, R24 ;  /* 0x000000ffff084224 */ /* 0x000fca00078e0018 */
[----:B------:R-:W-:-:S04]  /*1500*/  @!P0 ISETP.NE.AND P4, PT, R8, RZ, PT ;  /* 0x000000ff0800820c */ /* 0x000fc80003f85270 */
[----:B------:R-:W-:Y:S01]  /*1510*/  @!P0 FSEL R0, R21, R0, !P4 ;  /* 0x0000000015008208 */ /* 0x000fe20006000000 */
[----:B------:R-:W-:Y:S01]  /*1520*/  IMAD R11, R20, 0x4, R11 ;  /* 0x00000004140b7824 */ /* 0x000fe200078e020b */
[----:B------:R-:W-:Y:S02]  /*1530*/  ISETP.NE.OR P6, PT, R15, RZ, P5 ;  /* 0x000000ff0f00720c */ /* 0x000fe40002fc5670 */
[----:B--2---:R-:W-:-:S04]  /*1540*/  FSETP.GEU.AND P3, PT, R9, R0, PT ;  /* 0x000000000900720b */ /* 0x004fc80003f6e000 */
[C---:B------:R-:W-:Y:S02]  /*1550*/  ISETP.EQ.AND P1, PT, R12.reuse, RZ, !P3 ;  /* 0x000000ff0c00720c */ /* 0x040fe40005f22270 */
[----:B------:R-:W-:-:S11]  /*1560*/  ISETP.EQ.AND P2, PT, R12, 0x4, !P3 ;  /* 0x000000040c00780c */ /* 0x000fd60005f42270 */
[----:B------:R-:W-:Y:S01]  /*1570*/  @P1 IMAD.MOV.U32 R21, RZ, RZ, R18 ;  /* 0x000000ffff151224 */ /* 0x000fe200078e0012 */
[C---:B------:R-:W-:Y:S01]  /*1580*/  ISETP.EQ.AND P1, PT, R12.reuse, 0x8, !P3 ;  /* 0x000000080c00780c */ /* 0x040fe20005f22270 */
[----:B------:R-:W-:Y:S01]  /*1590*/  @P2 IMAD.MOV.U32 R21, RZ, RZ, R19 ;  /* 0x000000ffff152224 */ /* 0x000fe200078e0013 */
[----:B------:R-:W-:-:S11]  /*15a0*/  ISETP.EQ.AND P2, PT, R12, 0xc, !P3 ;  /* 0x0000000c0c00780c */ /* 0x000fd60005f42270 */
[----:B------:R-:W-:Y:S01]  /*15b0*/  @P1 IMAD.MOV.U32 R21, RZ, RZ, R22 ;  /* 0x000000ffff151224 */ /* 0x000fe200078e0016 */
[----:B------:R-:W-:Y:S01]  /*15c0*/  ISETP.EQ.AND P1, PT, R12, 0x10, !P3 ;  /* 0x000000100c00780c */ /* 0x000fe20005f22270 */
[----:B------:R-:W-:-:S12]  /*15d0*/  @P2 IMAD.MOV.U32 R21, RZ, RZ, R23 ;  /* 0x000000ffff152224 */ /* 0x000fd800078e0017 */
[----:B------:R-:W-:-:S05]  /*15e0*/  @P1 IMAD.MOV.U32 R21, RZ, RZ, R24 ;  /* 0x000000ffff151224 */ /* 0x000fca00078e0018 */
[----:B------:R-:W-:-:S04]  /*15f0*/  @!P3 ISETP.NE.AND P1, PT, R21, RZ, PT ;  /* 0x000000ff1500b20c */ /* 0x000fc80003f25270 */
[----:B------:R-:W-:Y:S01]  /*1600*/  @!P3 FSEL R0, R9, R0, !P1 ;  /* 0x000000000900b208 */ /* 0x000fe20004800000 */
[----:B------:R-:W-:-:S05]  /*1610*/  IMAD.WIDE R8, R11, 0x4, R4 ;  /* 0x000000040b087825 */ /* 0x000fca00078e0204 */
[----:B------:R0:W2:Y:S01]  /*1620*/  LDG.E R15, desc[UR36][R8.64] ;  /* 0x00000024080f7981 */ /* 0x0000a2000c1e1900 */
[----:B---3--:R-:W-:-:S04]  /*1630*/  FSETP.GEU.AND P1, PT, R7, R0, PT ;  /* 0x000000000700720b */ /* 0x008fc80003f2e000 */
[----:B------:R-:W-:-:S13]  /*1640*/  ISETP.EQ.AND P2, PT, R12, -0x4, !P1 ;  /* 0xfffffffc0c00780c */ /* 0x000fda0004f42270 */
[----:B------:R-:W-:Y:S01]  /*1650*/  @P2 IMAD.MOV.U32 R6, RZ, RZ, R18 ;  /* 0x000000ffff062224 */ /* 0x000fe200078e0012 */
[----:B------:R-:W-:-:S13]  /*1660*/  ISETP.EQ.AND P2, PT, R12, RZ, !P1 ;  /* 0x000000ff0c00720c */ /* 0x000fda0004f42270 */
[----:B------:R-:W-:Y:S01]  /*1670*/  @P2 IMAD.MOV.U32 R6, RZ, RZ, R19 ;  /* 0x000000ffff062224 */ /* 0x000fe200078e0013 */
[----:B------:R-:W-:-:S13]  /*1680*/  ISETP.EQ.AND P2, PT, R12, 0x4, !P1 ;  /* 0x000000040c00780c */ /* 0x000fda0004f42270 */
[----:B------:R-:W-:Y:S01]  /*1690*/  @P2 IMAD.MOV.U32 R6, RZ, RZ, R22 ;  /* 0x000000ffff062224 */ /* 0x000fe200078e0016 */
[----:B------:R-:W-:-:S13]  /*16a0*/  ISETP.EQ.AND P2, PT, R12, 0x8, !P1 ;  /* 0x000000080c00780c */ /* 0x000fda0004f42270 */
[----:B------:R-:W-:Y:S01]  /*16b0*/  @P2 IMAD.MOV.U32 R6, RZ, RZ, R23 ;  /* 0x000000ffff062224 */ /* 0x000fe200078e0017 */
[----:B------:R-:W-:-:S13]  /*16c0*/  ISETP.EQ.AND P2, PT, R12, 0xc, !P1 ;  /* 0x0000000c0c00780c */ /* 0x000fda0004f42270 */
[----:B------:R-:W-:-:S05]  /*16d0*/  @P2 IMAD.MOV.U32 R6, RZ, RZ, R24 ;  /* 0x000000ffff062224 */ /* 0x000fca00078e0018 */
[----:B------:R-:W-:-:S04]  /*16e0*/  @!P1 ISETP.NE.AND P2, PT, R6, RZ, PT ;  /* 0x000000ff0600920c */ /* 0x000fc80003f45270 */
[----:B------:R-:W-:Y:S02]  /*16f0*/  @!P1 FSEL R0, R7, R0, !P2 ;  /* 0x0000000007009208 */ /* 0x000fe40005000000 */
[----:B------:R-:W-:Y:S01]  /*1700*/  P2R R26, PR, RZ, 0x40 ;  /* 0x00000040ff1a7803 */ /* 0x000fe20000000000 */
[----:B0-----:R-:W-:Y:S01]  /*1710*/  IMAD.WIDE R8, R20, 0x4, R8 ;  /* 0x0000000414087825 */ /* 0x001fe200078e0208 */
[----:B--2---:R-:W-:-:S04]  /*1720*/  FSETP.GEU.AND P2, PT, R15, R0, PT ;  /* 0x000000000f00720b */ /* 0x004fc80003f4e000 */
[----:B------:R-:W-:-:S13]  /*1730*/  ISETP.EQ.AND P6, PT, R12, -0x8, !P2 ;  /* 0xfffffff80c00780c */ /* 0x000fda00057c2270 */
[----:B------:R-:W-:Y:S01]  /*1740*/  @P6 IMAD.MOV.U32 R7, RZ, RZ, R18 ;  /* 0x000000ffff076224 */ /* 0x000fe200078e0012 */
[----:B------:R-:W-:-:S13]  /*1750*/  ISETP.EQ.AND P6, PT, R12, -0x4, !P2 ;  /* 0xfffffffc0c00780c */ /* 0x000fda00057c2270 */
[----:B------:R-:W-:Y:S01]  /*1760*/  @P6 IMAD.MOV.U32 R7, RZ, RZ, R19 ;  /* 0x000000ffff076224 */ /* 0x000fe200078e0013 */
[----:B------:R-:W-:-:S13]  /*1770*/  ISETP.EQ.AND P6, PT, R12, RZ, !P2 ;  /* 0x000000ff0c00720c */ /* 0x000fda00057c2270 */
[----:B------:R-:W-:Y:S01]  /*1780*/  @P6 IMAD.MOV.U32 R7, RZ, RZ, R22 ;  /* 0x000000ffff076224 */ /* 0x000fe200078e0016 */
[----:B------:R-:W-:-:S13]  /*1790*/  ISETP.EQ.AND P6, PT, R12, 0x4, !P2 ;  /* 0x000000040c00780c */ /* 0x000fda00057c2270 */
[----:B------:R-:W-:Y:S01]  /*17a0*/  @P6 IMAD.MOV.U32 R7, RZ, RZ, R23 ;  /* 0x000000ffff076224 */ /* 0x000fe200078e0017 */
[----:B------:R-:W-:-:S13]  /*17b0*/  ISETP.EQ.AND P6, PT, R12, 0x8, !P2 ;  /* 0x000000080c00780c */ /* 0x000fda00057c2270 */
[----:B------:R-:W-:-:S05]  /*17c0*/  @P6 IMAD.MOV.U32 R7, RZ, RZ, R24 ;  /* 0x000000ffff076224 */ /* 0x000fca00078e0018 */
[----:B------:R-:W-:-:S04]  /*17d0*/  @!P2 ISETP.NE.AND P5, PT, R7, RZ, PT ;  /* 0x000000ff0700a20c */ /* 0x000fc80003fa5270 */
[----:B------:R-:W-:Y:S02]  /*17e0*/  @!P2 FSEL R0, R15, R0, !P5 ;  /* 0x000000000f00a208 */ /* 0x000fe40006800000 */
[----:B------:R0:W2:Y:S01]  /*17f0*/  LDG.E R15, desc[UR36][R8.64] ;  /* 0x00000024080f7981 */ /* 0x0000a2000c1e1900 */
[----:B------:R-:W-:Y:S01]  /*1800*/  ISETP.NE.AND P6, PT, R26, RZ, PT ;  /* 0x000000ff1a00720c */ /* 0x000fe20003fc5270 */
[----:B0-----:R-:W-:-:S12]  /*1810*/  IMAD.WIDE R8, R20, 0x4, R8 ;  /* 0x0000000414087825 */ /* 0x001fd800078e0208 */
[----:B------:R-:W-:Y:S01]  /*1820*/  @!P6 VIADD R16, R13, 0xffffffff ;  /* 0xffffffff0d10e836 */ /* 0x000fe20000000000 */
[----:B------:R0:W3:Y:S01]  /*1830*/  LDG.E R27, desc[UR36][R8.64] ;  /* 0x00000024081b7981 */ /* 0x0000e2000c1e1900 */
[----:B------:R-:W-:-:S03]  /*1840*/  ISETP.NE.OR P5, PT, R21, RZ, P3 ;  /* 0x000000ff1500720c */ /* 0x000fc60001fa5670 */
[----:B------:R-:W-:-:S10]  /*1850*/  @!P0 SEL R16, R13, R16, !P4 ;  /* 0x000000100d108207 */ /* 0x000fd40006000000 */
[----:B------:R-:W-:Y:S01]  /*1860*/  @!P5 VIADD R16, R13, 0x1 ;  /* 0x000000010d10d836 */ /* 0x000fe20000000000 */
[----:B------:R-:W-:Y:S01]  /*1870*/  ISETP.NE.OR P5, PT, R6, RZ, P1 ;  /* 0x000000ff0600720c */ /* 0x000fe20000fa5670 */
[----:B------:R-:W-:-:S05]  /*1880*/  IMAD.WIDE R28, R20, 0x4, R8 ;  /* 0x00000004141c7825 */ /* 0x000fca00078e0208 */
[----:B------:R-:W4:Y:S01]  /*1890*/  LDG.E R21, desc[UR36][R28.64] ;  /* 0x000000241c157981 */ /* 0x000f22000c1e1900 */
[----:B------:R-:W-:Y:S02]  /*18a0*/  IMAD R11, R20, 0x4, R11 ;  /* 0x00000004140b7824 */ /* 0x000fe400078e020b */
[----:B0-----:R-:W-:-:S04]  /*18b0*/  VIADD R9, R13, 0x4 ;  /* 0x000000040d097836 */ /* 0x001fc80000000000 */
[----:B------:R-:W-:Y:S01]  /*18c0*/  @!P5 VIADD R16, R13, 0x2 ;  /* 0x000000020d10d836 */ /* 0x000fe20000000000 */
[----:B--2---:R-:W-:-:S04]  /*18d0*/  FSETP.GEU.AND P0, PT, R15, R0, PT ;  /* 0x000000000f00720b */ /* 0x004fc80003f0e000 */
[----:B------:R-:W-:-:S13]  /*18e0*/  ISETP.EQ.AND P4, PT, R12, -0xc, !P0 ;  /* 0xfffffff40c00780c */ /* 0x000fda0004782270 */
[----:B------:R-:W-:Y:S01]  /*18f0*/  @P4 IMAD.MOV.U32 R6, RZ, RZ, R18 ;  /* 0x000000ffff064224 */ /* 0x000fe200078e0012 */
        /* <DEDUP_REMOVED lines=8> */
[----:B------:R-:W-:-:S04]  /*1980*/  ISETP.NE.OR P4, PT, R7, RZ, P2 ;  /* 0x000000ff0700720c */ /* 0x000fc80001785670 */
[----:B------:R-:W-:Y:S01]  /*1990*/  @!P0 ISETP.NE.AND P3, PT, R6, RZ, PT ;  /* 0x000000ff0600820c */ /* 0x000fe20003f65270 */
[----:B------:R-:W-:-:S03]  /*19a0*/  IMAD.WIDE R6, R11, 0x4, R4 ;  /* 0x000000040b067825 */ /* 0x000fc600078e0204 */
[----:B------:R-:W-:Y:S02]  /*19b0*/  @!P0 FSEL R0, R15, R0, !P3 ;  /* 0x000000000f008208 */ /* 0x000fe40005800000 */
[----:B------:R0:W2:Y:S03]  /*19c0*/  LDG.E R15, desc[UR36][R6.64] ;  /* 0x00000024060f7981 */ /* 0x0000a6000c1e1900 */
[----:B------:R-:W-:-:S05]  /*19d0*/  @!P4 VIADD R16, R13, 0x3 ;  /* 0x000000030d10c836 */ /* 0x000fca0000000000 */
[----:B------:R-:W-:Y:S01]  /*19e0*/  @!P0 SEL R16, R9, R16, !P3 ;  /* 0x0000001009108207 */ /* 0x000fe20005800000 */
[----:B------:R-:W-:-:S05]  /*19f0*/  IMAD.WIDE R8, R20, 0x4, R6 ;  /* 0x0000000414087825 */ /* 0x000fca00078e0206 */
[----:B------:R1:W5:Y:S01]  /*1a00*/  LDG.E R29, desc[UR36][R8.64] ;  /* 0x00000024081d7981 */ /* 0x000362000c1e1900 */
[----:B---3--:R-:W-:-:S04]  /*1a10*/  FSETP.GEU.AND P2, PT, R27, R0, PT ;  /* 0x000000001b00720b */ /* 0x008fc80003f4e000 */
[C---:B------:R-:W-:Y:S02]  /*1a20*/  ISETP.EQ.AND P0, PT, R12.reuse, -0x10, !P2 ;  /* 0xfffffff00c00780c */ /* 0x040fe40005702270 */
[C---:B------:R-:W-:Y:S02]  /*1a30*/  ISETP.EQ.AND P1, PT, R12.reuse, -0xc, !P2 ;  /* 0xfffffff40c00780c */ /* 0x040fe40005722270 */
[C---:B------:R-:W-:Y:S02]  /*1a40*/  ISETP.EQ.AND P3, PT, R12.reuse, -0x8, !P2 ;  /* 0xfffffff80c00780c */ /* 0x040fe40005762270 */
[----:B------:R-:W-:-:S07]  /*1a50*/  ISETP.EQ.AND P4, PT, R12, -0x4, !P2 ;  /* 0xfffffffc0c00780c */ /* 0x000fce0005782270 */
[----:B0-----:R-:W-:Y:S01]  /*1a60*/  @P0 IMAD.MOV.U32 R6, RZ, RZ, R18 ;  /* 0x000000ffff060224 */ /* 0x001fe200078e0012 */
[----:B------:R-:W-:Y:S01]  /*1a70*/  ISETP.EQ.AND P0, PT, R12, RZ, !P2 ;  /* 0x000000ff0c00720c */ /* 0x000fe20005702270 */
[----:B------:R-:W-:Y:S02]  /*1a80*/  @P1 IMAD.MOV.U32 R6, RZ, RZ, R19 ;  /* 0x000000ffff061224 */ /* 0x000fe400078e0013 */
[----:B------:R-:W-:Y:S02]  /*1a90*/  @P3 IMAD.MOV.U32 R6, RZ, RZ, R22 ;  /* 0x000000ffff063224 */ /* 0x000fe400078e0016 */
[----:B------:R-:W-:-:S08]  /*1aa0*/  @P4 IMAD.MOV.U32 R6, RZ, RZ, R23 ;  /* 0x000000ffff064224 */ /* 0x000fd000078e0017 */
[----:B------:R-:W-:-:S05]  /*1ab0*/  @P0 IMAD.MOV.U32 R6, RZ, RZ, R24 ;  /* 0x000000ffff060224 */ /* 0x000fca00078e0018 */
[----:B------:R-:W-:-:S04]  /*1ac0*/  @!P2 ISETP.NE.AND P0, PT, R6, RZ, PT ;  /* 0x000000ff0600a20c */ /* 0x000fc80003f05270 */
[----:B------:R-:W-:-:S04]  /*1ad0*/  @!P2 FSEL R0, R27, R0, !P0 ;  /* 0x000000001b00a208 */ /* 0x000fc80004000000 */
[----:B----4-:R-:W-:-:S04]  /*1ae0*/  FSETP.GEU.AND P3, PT, R21, R0, PT ;  /* 0x000000001500720b */ /* 0x010fc80003f6e000 */
[C---:B------:R-:W-:Y:S02]  /*1af0*/  ISETP.EQ.AND P4, PT, R12.reuse, -0x14, !P3 ;  /* 0xffffffec0c00780c */ /* 0x040fe40005f82270 */
[C---:B------:R-:W-:Y:S02]  /*1b00*/  ISETP.EQ.AND P0, PT, R12.reuse, -0x10, !P3 ;  /* 0xfffffff00c00780c */ /* 0x040fe40005f02270 */
[----:B------:R-:W-:-:S09]  /*1b10*/  ISETP.EQ.AND P1, PT, R12, -0xc, !P3 ;  /* 0xfffffff40c00780c */ /* 0x000fd20005f22270 */
[----:B------:R-:W-:Y:S01]  /*1b20*/  @P4 IMAD.MOV.U32 R7, RZ, RZ, R18 ;  /* 0x000000ffff074224 */ /* 0x000fe200078e0012 */
[C---:B------:R-:W-:Y:S01]  /*1b30*/  ISETP.EQ.AND P4, PT, R12.reuse, -0x8, !P3 ;  /* 0xfffffff80c00780c */ /* 0x040fe20005f82270 */
[----:B------:R-:W-:Y:S01]  /*1b40*/  @P0 IMAD.MOV.U32 R7, RZ, RZ, R19 ;  /* 0x000000ffff070224 */ /* 0x000fe200078e0013 */
[----:B------:R-:W-:Y:S01]  /*1b50*/  ISETP.EQ.AND P0, PT, R12, -0x4, !P3 ;  /* 0xfffffffc0c00780c */ /* 0x000fe20005f02270 */
[----:B------:R-:W-:-:S10]  /*1b60*/  @P1 IMAD.MOV.U32 R7, RZ, RZ, R22 ;  /* 0x000000ffff071224 */ /* 0x000fd400078e0016 */
[----:B------:R-:W-:Y:S02]  /*1b70*/  @P4 IMAD.MOV.U32 R7, RZ, RZ, R23 ;  /* 0x000000ffff074224 */ /* 0x000fe400078e0017 */
[----:B------:R-:W-:-:S05]  /*1b80*/  @P0 IMAD.MOV.U32 R7, RZ, RZ, R24 ;  /* 0x000000ffff070224 */ /* 0x000fca00078e0018 */
[----:B------:R-:W-:-:S04]  /*1b90*/  @!P3 ISETP.NE.AND P0, PT, R7, RZ, PT ;  /* 0x000000ff0700b20c */ /* 0x000fc80003f05270 */
[----:B------:R-:W-:Y:S02]  /*1ba0*/  @!P3 FSEL R0, R21, R0, !P0 ;  /* 0x000000001500b208 */ /* 0x000fe40004000000 */
[----:B------:R-:W-:Y:S01]  /*1bb0*/  ISETP.NE.OR P5, PT, R6, RZ, P2 ;  /* 0x000000ff0600720c */ /* 0x000fe200017a5670 */
[----:B-1----:R-:W-:-:S12]  /*1bc0*/  IMAD.WIDE R8, R20, 0x4, R8 ;  /* 0x0000000414087825 */ /* 0x002fd800078e0208 */
[----:B------:R-:W-:Y:S01]  /*1bd0*/  @!P5 VIADD R16, R13, 0x5 ;  /* 0x000000050d10d836 */ /* 0x000fe20000000000 */
[----:B------:R-:W-:Y:S01]  /*1be0*/  ISETP.NE.OR P5, PT, R7, RZ, P3 ;  /* 0x000000ff0700720c */ /* 0x000fe20001fa5670 */
[----:B------:R-:W-:Y:S01]  /*1bf0*/  IMAD R11, R20, 0x4, R11 ;  /* 0x00000004140b7824 */ /* 0x000fe200078e020b */
[----:B--2---:R-:W-:-:S04]  /*1c00*/  FSETP.GEU.AND P1, PT, R15, R0, PT ;  /* 0x000000000f00720b */ /* 0x004fc80003f2e000 */
[C---:B------:R-:W-:Y:S02]  /*1c10*/  ISETP.EQ.AND P0, PT, R12.reuse, -0x18, !P1 ;  /* 0xffffffe80c00780c */ /* 0x040fe40004f02270 */
[----:B------:R-:W-:-:S11]  /*1c20*/  ISETP.EQ.AND P4, PT, R12, -0x14, !P1 ;  /* 0xffffffec0c00780c */ /* 0x000fd60004f82270 */
[----:B------:R-:W-:Y:S01]  /*1c30*/  @P0 IMAD.MOV.U32 R6, RZ, RZ, R18 ;  /* 0x000000ffff060224 */ /* 0x000fe200078e0012 */
[C---:B------:R-:W-:Y:S01]  /*1c40*/  ISETP.EQ.AND P0, PT, R12.reuse, -0x10, !P1 ;  /* 0xfffffff00c00780c */ /* 0x040fe20004f02270 */
[----:B------:R-:W-:Y:S01]  /*1c50*/  @P4 IMAD.MOV.U32 R6, RZ, RZ, R19 ;  /* 0x000000ffff064224 */ /* 0x000fe200078e0013 */
[----:B------:R-:W-:-:S11]  /*1c60*/  ISETP.EQ.AND P4, PT, R12, -0xc, !P1 ;  /* 0xfffffff40c00780c */ /* 0x000fd60004f82270 */
[----:B------:R-:W-:Y:S01]  /*1c70*/  @P0 IMAD.MOV.U32 R6, RZ, RZ, R22 ;  /* 0x000000ffff060224 */ /* 0x000fe200078e0016 */
[----:B------:R-:W-:Y:S01]  /*1c80*/  ISETP.EQ.AND P0, PT, R12, -0x8, !P1 ;  /* 0xfffffff80c00780c */ /* 0x000fe20004f02270 */
[----:B------:R-:W-:-:S12]  /*1c90*/  @P4 IMAD.MOV.U32 R6, RZ, RZ, R23 ;  /* 0x000000ffff064224 */ /* 0x000fd800078e0017 */
[----:B------:R-:W-:-:S05]  /*1ca0*/  @P0 IMAD.MOV.U32 R6, RZ, RZ, R24 ;  /* 0x000000ffff060224 */ /* 0x000fca00078e0018 */
[----:B------:R-:W-:-:S04]  /*1cb0*/  @!P1 ISETP.NE.AND P0, PT, R6, RZ, PT ;  /* 0x000000ff0600920c */ /* 0x000fc80003f05270 */
[----:B------:R-:W-:Y:S02]  /*1cc0*/  @!P1 FSEL R0, R15, R0, !P0 ;  /* 0x000000000f009208 */ /* 0x000fe40004000000 */
[----:B------:R0:W2:Y:S02]  /*1cd0*/  LDG.E R15, desc[UR36][R8.64] ;  /* 0x00000024080f7981 */ /* 0x0000a4000c1e1900 */
[----:B-----5:R-:W-:-:S04]  /*1ce0*/  FSETP.GEU.AND P0, PT, R29, R0, PT ;  /* 0x000000001d00720b */ /* 0x020fc80003f0e000 */
[----:B------:R-:W-:-:S13]  /*1cf0*/  ISETP.EQ.AND P4, PT, R12, -0x1c, !P0 ;  /* 0xffffffe40c00780c */ /* 0x000fda0004782270 */
[----:B------:R-:W-:Y:S01]  /*1d00*/  @P4 IMAD.MOV.U32 R7, RZ, RZ, R18 ;  /* 0x000000ffff074224 */ /* 0x000fe200078e0012 */
[----:B------:R-:W-:Y:S01]  /*1d10*/  ISETP.EQ.AND P4, PT, R12, -0x18, !P0 ;  /* 0xffffffe80c00780c */ /* 0x000fe20004782270 */
[----:B0-----:R-:W-:-:S05]  /*1d20*/  IMAD.WIDE R8, R20, 0x4, R8 ;  /* 0x0000000414087825 */ /* 0x001fca00078e0208 */
[----:B------:R0:W3:Y:S07]  /*1d30*/  LDG.E R21, desc[UR36][R8.64] ;  /* 0x0000002408157981 */ /* 0x0000ee000c1e1900 */
[----:B------:R-:W-:Y:S01]  /*1d40*/  @P4 IMAD.MOV.U32 R7, RZ, RZ, R19 ;  /* 0x000000ffff074224 */ /* 0x000fe200078e0013 */
[----:B------:R-:W-:-:S13]  /*1d50*/  ISETP.EQ.AND P4, PT, R12, -0x14, !P0 ;  /* 0xffffffec0c00780c */ /* 0x000fda0004782270 */
[----:B------:R-:W-:Y:S01]  /*1d60*/  @P4 IMAD.MOV.U32 R7, RZ, RZ, R22 ;  /* 0x000000ffff074224 */ /* 0x000fe200078e0016 */
[----:B------:R-:W-:-:S13]  /*1d70*/  ISETP.EQ.AND P4, PT, R12, -0x10, !P0 ;  /* 0xfffffff00c00780c */ /* 0x000fda0004782270 */
[----:B------:R-:W-:Y:S01]  /*1d80*/  @P4 IMAD.MOV.U32 R7, RZ, RZ, R23 ;  /* 0x000000ffff074224 */ /* 0x000fe200078e0017 */
[----:B------:R-:W-:-:S13]  /*1d90*/  ISETP.EQ.AND P4, PT, R12, -0xc, !P0 ;  /* 0xfffffff40c00780c */ /* 0x000fda0004782270 */
[----:B------:R-:W-:Y:S01]  /*1da0*/  @P4 IMAD.MOV.U32 R7, RZ, RZ, R24 ;  /* 0x000000ffff074224 */ /* 0x000fe200078e0018 */
[----:B------:R-:W-:-:S04]  /*1db0*/  ISETP.NE.OR P4, PT, R6, RZ, P1 ;  /* 0x000000ff0600720c */ /* 0x000fc80000f85670 */
[----:B------:R-:W-:Y:S01]  /*1dc0*/  @!P0 ISETP.NE.AND P2, PT, R7, RZ, PT ;  /* 0x000000ff0700820c */ /* 0x000fe20003f45270 */
[----:B------:R-:W-:-:S05]  /*1dd0*/  IMAD.WIDE R6, R11, 0x4, R4 ;  /* 0x000000040b067825 */ /* 0x000fca00078e0204 */
[----:B------:R-:W4:Y:S01]  /*1de0*/  LDG.E R27, desc[UR36][R6.64] ;  /* 0x00000024061b7981 */ /* 0x000f22000c1e1900 */
[C---:B------:R-:W-:Y:S02]  /*1df0*/  @!P5 VIADD R16, R13.reuse, 0x6 ;  /* 0x000000060d10d836 */ /* 0x040fe40000000000 */
[C---:B------:R-:W-:Y:S02]  /*1e00*/  @!P4 VIADD R16, R13.reuse, 0x7 ;  /* 0x000000070d10c836 */ /* 0x040fe40000000000 */
[----:B0-----:R-:W-:Y:S01]  /*1e10*/  VIADD R9, R13, 0x8 ;  /* 0x000000080d097836 */ /* 0x001fe20000000000 */
[----:B------:R-:W-:-:S04]  /*1e20*/  @!P0 FSEL R0, R29, R0, !P2 ;  /* 0x000000001d008208 */ /* 0x000fc80005000000 */
[----:B------:R-:W-:Y:S01]  /*1e30*/  @!P0 SEL R16, R9, R16, !P2 ;  /* 0x0000001009108207 */ /* 0x000fe20005000000 */
[----:B------:R-:W-:-:S05]  /*1e40*/  IMAD.WIDE R8, R20, 0x4, R6 ;  /* 0x0000000414087825 */ /* 0x000fca00078e0206 */
[----:B------:R0:W5:Y:S02]  /*1e50*/  LDG.E R29, desc[UR36][R8.64] ;  /* 0x00000024081d7981 */ /* 0x000164000c1e1900 */
[----:B0-----:R-:W-:Y:S01]  /*1e60*/  IMAD.WIDE R8, R20, 0x4, R8 ;  /* 0x0000000414087825 */ /* 0x001fe200078e0208 */
[----:B--2---:R-:W-:-:S04]  /*1e70*/  FSETP.GEU.AND P2, PT, R15, R0, PT ;  /* 0x000000000f00720b */ /* 0x004fc80003f4e000 */
[C---:B------:R-:W-:Y:S02]  /*1e80*/  ISETP.EQ.AND P0, PT, R12.reuse, -0x20, !P2 ;  /* 0xffffffe00c00780c */ /* 0x040fe40005702270 */
[C---:B------:R-:W-:Y:S02]  /*1e90*/  ISETP.EQ.AND P1, PT, R12.reuse, -0x1c, !P2 ;  /* 0xffffffe40c00780c */ /* 0x040fe40005722270 */
[C---:B------:R-:W-:Y:S02]  /*1ea0*/  ISETP.EQ.AND P3, PT, R12.reuse, -0x18, !P2 ;  /* 0xffffffe80c00780c */ /* 0x040fe40005762270 */
[----:B------:R-:W-:-:S07]  /*1eb0*/  ISETP.EQ.AND P4, PT, R12, -0x14, !P2 ;  /* 0xffffffec0c00780c */ /* 0x000fce0005782270 */
[----:B------:R-:W-:Y:S01]  /*1ec0*/  @P0 IMAD.MOV.U32 R6, RZ, RZ, R18 ;  /* 0x000000ffff060224 */ /* 0x000fe200078e0012 */
[----:B------:R-:W-:Y:S01]  /*1ed0*/  ISETP.EQ.AND P0, PT, R12, -0x10, !P2 ;  /* 0xfffffff00c00780c */ /* 0x000fe20005702270 */
[----:B------:R-:W-:Y:S02]  /*1ee0*/  @P1 IMAD.MOV.U32 R6, RZ, RZ, R19 ;  /* 0x000000ffff061224 */ /* 0x000fe400078e0013 */
[----:B------:R-:W-:Y:S02]  /*1ef0*/  @P3 IMAD.MOV.U32 R6, RZ, RZ, R22 ;  /* 0x000000ffff063224 */ /* 0x000fe400078e0016 */
[----:B------:R-:W-:-:S08]  /*1f00*/  @P4 IMAD.MOV.U32 R6, RZ, RZ, R23 ;  /* 0x000000ffff064224 */ /* 0x000fd000078e0017 */
[----:B------:R-:W-:-:S05]  /*1f10*/  @P0 IMAD.MOV.U32 R6, RZ, RZ, R24 ;  /* 0x000000ffff060224 */ /* 0x000fca00078e0018 */
[----:B------:R-:W-:-:S04]  /*1f20*/  @!P2 ISETP.NE.AND P0, PT, R6, RZ, PT ;  /* 0x000000ff0600a20c */ /* 0x000fc80003f05270 */
[----:B------:R-:W-:Y:S02]  /*1f30*/  @!P2 FSEL R0, R15, R0, !P0 ;  /* 0x000000000f00a208 */ /* 0x000fe40004000000 */
[----:B------:R-:W2:Y:S02]  /*1f40*/  LDG.E R15, desc[UR36][R8.64] ;  /* 0x00000024080f7981 */ /* 0x000ea4000c1e1900 */
[----:B---3--:R-:W-:-:S04]  /*1f50*/  FSETP.GEU.AND P4, PT, R21, R0, PT ;  /* 0x000000001500720b */ /* 0x008fc80003f8e000 */
        /* <DEDUP_REMOVED lines=11> */
[----:B------:R-:W-:-:S04]  /*2010*/  @!P4 FSEL R0, R21, R0, !P0 ;  /* 0x000000001500c208 */ /* 0x000fc80004000000 */
[----:B----4-:R-:W-:-:S04]  /*2020*/  FSETP.GEU.AND P0, PT, R27, R0, PT ;  /* 0x000000001b00720b */ /* 0x010fc80003f0e000 */
[----:B------:R-:W-:Y:S02]  /*2030*/  ISETP.EQ.AND P1, PT, R12, -0x28, !P0 ;  /* 0xffffffd80c00780c */ /* 0x000fe40004722270 */
[----:B------:R-:W-:Y:S02]  /*2040*/  ISETP.NE.OR P5, PT, R6, RZ, P2 ;  /* 0x000000ff0600720c */ /* 0x000fe400017a5670 */
[----:B------:R-:W-:-:S09]  /*2050*/  ISETP.EQ.AND P3, PT, R12, -0x24, !P0 ;  /* 0xffffffdc0c00780c */ /* 0x000fd20004762270 */
[----:B------:R-:W-:Y:S01]  /*2060*/  @P1 IMAD.MOV.U32 R6, RZ, RZ, R18 ;  /* 0x000000ffff061224 */ /* 0x000fe200078e0012 */
[----:B------:R-:W-:-:S03]  /*2070*/  ISETP.EQ.AND P1, PT, R12, -0x20, !P0 ;  /* 0xffffffe00c00780c */ /* 0x000fc60004722270 */
[----:B------:R-:W-:Y:S01]  /*2080*/  @P3 IMAD.MOV.U32 R6, RZ, RZ, R19 ;  /* 0x000000ffff063224 */ /* 0x000fe200078e0013 */
[----:B------:R-:W-:-:S09]  /*2090*/  ISETP.EQ.AND P3, PT, R12, -0x1c, !P0 ;  /* 0xffffffe40c00780c */ /* 0x000fd20004762270 */
[----:B------:R-:W-:Y:S01]  /*20a0*/  @P1 IMAD.MOV.U32 R6, RZ, RZ, R22 ;  /* 0x000000ffff061224 */ /* 0x000fe200078e0016 */
[----:B------:R-:W-:-:S03]  /*20b0*/  ISETP.EQ.AND P1, PT, R12, -0x18, !P0 ;  /* 0xffffffe80c00780c */ /* 0x000fc60004722270 */
[----:B------:R-:W-:-:S10]  /*20c0*/  @P3 IMAD.MOV.U32 R6, RZ, RZ, R23 ;  /* 0x000000ffff063224 */ /* 0x000fd400078e0017 */
[----:B------:R-:W-:-:S05]  /*20d0*/  @P1 IMAD.MOV.U32 R6, RZ, RZ, R24 ;  /* 0x000000ffff061224 */ /* 0x000fca00078e0018 */
[----:B------:R-:W-:-:S04]  /*20e0*/  @!P0 ISETP.NE.AND P1, PT, R6, RZ, PT ;  /* 0x000000ff0600820c */ /* 0x000fc80003f25270 */
[----:B------:R-:W-:Y:S01]  /*20f0*/  @!P0 FSEL R0, R27, R0, !P1 ;  /* 0x000000001b008208 */ /* 0x000fe20004800000 */
[----:B------:R-:W-:-:S06]  /*2100*/  IMAD.WIDE R26, R20, 0x4, R8 ;  /* 0x00000004141a7825 */ /* 0x000fcc00078e0208 */
[----:B------:R-:W3:Y:S01]  /*2110*/  LDG.E R27, desc[UR36][R26.64] ;  /* 0x000000241a1b7981 */ /* 0x000ee2000c1e1900 */
[----:B-----5:R-:W-:-:S04]  /*2120*/  FSETP.GEU.AND P3, PT, R29, R0, PT ;  /* 0x000000001d00720b */ /* 0x020fc80003f6e000 */
[----:B------:R-:W-:Y:S02]  /*2130*/  ISETP.EQ.AND P6, PT, R12, -0x2c, !P3 ;  /* 0xffffffd40c00780c */ /* 0x000fe40005fc2270 */
[----:B------:R-:W-:-:S11]  /*2140*/  ISETP.NE.OR P1, PT, R7, RZ, P4 ;  /* 0x000000ff0700720c */ /* 0x000fd60002725670 */
[----:B------:R-:W-:Y:S01]  /*2150*/  @P6 IMAD.MOV.U32 R7, RZ, RZ, R18 ;  /* 0x000000ffff076224 */ /* 0x000fe200078e0012 */
[----:B------:R-:W-:-:S13]  /*2160*/  ISETP.EQ.AND P6, PT, R12, -0x28, !P3 ;  /* 0xffffffd80c00780c */ /* 0x000fda0005fc2270 */
[----:B------:R-:W-:Y:S01]  /*2170*/  @P6 IMAD.MOV.U32 R7, RZ, RZ, R19 ;  /* 0x000000ffff076224 */ /* 0x000fe200078e0013 */
[----:B------:R-:W-:-:S13]  /*2180*/  ISETP.EQ.AND P6, PT, R12, -0x24, !P3 ;  /* 0xffffffdc0c00780c */ /* 0x000fda0005fc2270 */
[----:B------:R-:W-:Y:S01]  /*2190*/  @P6 IMAD.MOV.U32 R7, RZ, RZ, R22 ;  /* 0x000000ffff076224 */ /* 0x000fe200078e0016 */
[----:B------:R-:W-:-:S13]  /*21a0*/  ISETP.EQ.AND P6, PT, R12, -0x20, !P3 ;  /* 0xffffffe00c00780c */ /* 0x000fda0005fc2270 */
[----:B------:R-:W-:Y:S01]  /*21b0*/  @P6 IMAD.MOV.U32 R7, RZ, RZ, R23 ;  /* 0x000000ffff076224 */ /* 0x000fe200078e0017 */
[----:B------:R-:W-:Y:S01]  /*21c0*/  ISETP.EQ.AND P6, PT, R12, -0x1c, !P3 ;  /* 0xffffffe40c00780c */ /* 0x000fe20005fc2270 */
[----:B------:R-:W-:-:S12]  /*21d0*/  @!P5 VIADD R16, R13, 0x9 ;  /* 0x000000090d10d836 */ /* 0x000fd80000000000 */
[----:B------:R-:W-:-:S05]  /*21e0*/  @P6 IMAD.MOV.U32 R7, RZ, RZ, R24 ;  /* 0x000000ffff076224 */ /* 0x000fca00078e0018 */
[----:B------:R-:W-:-:S04]  /*21f0*/  @!P3 ISETP.NE.AND P5, PT, R7, RZ, PT ;  /* 0x000000ff0700b20c */ /* 0x000fc80003fa5270 */
[----:B------:R-:W-:Y:S01]  /*2200*/  @!P3 FSEL R0, R29, R0, !P5 ;  /* 0x000000001d00b208 */ /* 0x000fe20006800000 */
[----:B------:R-:W-:Y:S02]  /*2210*/  @!P1 VIADD R16, R13, 0xa ;  /* 0x0000000a0d109836 */ /* 0x000fe40000000000 */
[----:B------:R-:W-:Y:S01]  /*2220*/  VIADD R14, R14, 0x10 ;  /* 0x000000100e0e7836 */ /* 0x000fe20000000000 */
[----:B------:R-:W-:Y:S01]  /*2230*/  BSSY.RECONVERGENT B2, `(.L_x_51) ;  /* 0x0000025000027945 */ /* 0x000fe20003800200 */
        /* <DEDUP_REMOVED lines=10> */
[----:B------:R-:W-:Y:S01]  /*22e0*/  @P4 IMAD.MOV.U32 R7, RZ, RZ, R23 ;  /* 0x000000ffff074224 */ /* 0x000fe200078e0017 */
[----:B------:R-:W-:-:S11]  /*22f0*/  ISETP.NE.OR P4, PT, R6, RZ, P0 ;  /* 0x000000ff0600720c */ /* 0x000fd60000785670 */
[----:B------:R-:W-:Y:S02]  /*2300*/  @P1 IMAD.MOV.U32 R7, RZ, RZ, R24 ;  /* 0x000000ffff071224 */ /* 0x000fe400078e0018 */
[----:B------:R-:W-:-:S03]  /*2310*/  @!P4 VIADD R16, R13, 0xb ;  /* 0x0000000b0d10c836 */ /* 0x000fc60000000000 */
[C---:B------:R-:W-:Y:S02]  /*2320*/  @!P2 ISETP.NE.AND P4, PT, R7.reuse, RZ, PT ;  /* 0x000000ff0700a20c */ /* 0x040fe40003f85270 */
[----:B------:R-:W-:Y:S01]  /*2330*/  ISETP.NE.OR P1, PT, R7, RZ, P2 ;  /* 0x000000ff0700720c */ /* 0x000fe20001725670 */
[----:B------:R-:W-:Y:S01]  /*2340*/  VIADD R7, R13, 0xc ;  /* 0x0000000c0d077836 */ /* 0x000fe20000000000 */
[----:B------:R-:W-:-:S04]  /*2350*/  @!P2 FSEL R0, R15, R0, !P4 ;  /* 0x000000000f00a208 */ /* 0x000fc80006000000 */
[----:B------:R-:W-:Y:S02]  /*2360*/  @!P3 SEL R16, R7, R16, !P5 ;  /* 0x000000100710b207 */ /* 0x000fe40006800000 */
[----:B------:R-:W-:-:S05]  /*2370*/  ISETP.GE.AND P0, PT, R14, -0xc, PT ;  /* 0xfffffff40e00780c */ /* 0x000fca0003f06270 */
[----:B------:R-:W-:Y:S01]  /*2380*/  @!P1 VIADD R16, R13, 0xd ;  /* 0x0000000d0d109836 */ /* 0x000fe20000000000 */
[----:B---3--:R-:W-:-:S13]  /*2390*/  FSETP.GEU.AND P3, PT, R27, R0, PT ;  /* 0x000000001b00720b */ /* 0x008fda0003f6e000 */
[----:B------:R-:W-:Y:S05]  /*23a0*/  @P3 BRA `(.L_x_52) ;  /* 0x0000000000343947 */ /* 0x000fea0003800000 */
[C---:B------:R-:W-:Y:S02]  /*23b0*/  ISETP.EQ.AND P1, PT, R12.reuse, -0x34, PT ;  /* 0xffffffcc0c00780c */ /* 0x040fe40003f22270 */
[C---:B------:R-:W-:Y:S02]  /*23c0*/  ISETP.EQ.AND P2, PT, R12.reuse, -0x30, PT ;  /* 0xffffffd00c00780c */ /* 0x040fe40003f42270 */
[C---:B------:R-:W-:Y:S02]  /*23d0*/  ISETP.EQ.AND P3, PT, R12.reuse, -0x2c, PT ;  /* 0xffffffd40c00780c */ /* 0x040fe40003f62270 */
[----:B------:R-:W-:-:S07]  /*23e0*/  ISETP.EQ.AND P4, PT, R12, -0x28, PT ;  /* 0xffffffd80c00780c */ /* 0x000fce0003f82270 */
[----:B------:R-:W-:Y:S01]  /*23f0*/  @P1 IMAD.MOV.U32 R6, RZ, RZ, R18 ;  /* 0x000000ffff061224 */ /* 0x000fe200078e0012 */
[----:B------:R-:W-:Y:S01]  /*2400*/  ISETP.EQ.AND P1, PT, R12, -0x24, PT ;  /* 0xffffffdc0c00780c */ /* 0x000fe20003f22270 */
[----:B------:R-:W-:Y:S02]  /*2410*/  @P2 IMAD.MOV.U32 R6, RZ, RZ, R19 ;  /* 0x000000ffff062224 */ /* 0x000fe400078e0013 */
[----:B------:R-:W-:Y:S02]  /*2420*/  @P3 IMAD.MOV.U32 R6, RZ, RZ, R22 ;  /* 0x000000ffff063224 */ /* 0x000fe400078e0016 */
[----:B------:R-:W-:-:S08]  /*2430*/  @P4 IMAD.MOV.U32 R6, RZ, RZ, R23 ;  /* 0x000000ffff064224 */ /* 0x000fd000078e0017 */
[----:B------:R-:W-:-:S05]  /*2440*/  @P1 IMAD.MOV.U32 R6, RZ, RZ, R24 ;  /* 0x000000ffff061224 */ /* 0x000fca00078e0018 */
[----:B------:R-:W-:-:S04]  /*2450*/  ISETP.NE.AND P1, PT, R6, RZ, PT ;  /* 0x000000ff0600720c */ /* 0x000fc80003f25270 */
[----:B------:R-:W-:-:S09]  /*2460*/  FSEL R0, R27, R0, !P1 ;  /* 0x000000001b007208 */ /* 0x000fd20004800000 */
[----:B------:R-:W-:-:S07]  /*2470*/  @!P1 VIADD R16, R13, 0xe ;  /* 0x0000000e0d109836 */ /* 0x000fce0000000000 */
.L_x_52:
[----:B------:R-:W-:Y:S05]  /*2480*/  BSYNC.RECONVERGENT B2 ;  /* 0x0000000000027941 */ /* 0x000fea0003800200 */
.L_x_51:
[----:B------:R-:W-:Y:S02]  /*2490*/  VIADD R13, R13, 0x10 ;  /* 0x000000100d0d7836 */ /* 0x000fe40000000000 */
[----:B------:R-:W-:Y:S01]  /*24a0*/  VIADD R12, R12, 0x40 ;  /* 0x000000400c0c7836 */ /* 0x000fe20000000000 */
[----:B------:R-:W-:Y:S06]  /*24b0*/  @!P0 BRA `(.L_x_53) ;  /* 0xffffffec00908947 */ /* 0x000fec000383ffff */
[----:B------:R-:W-:Y:S05]  /*24c0*/  BSYNC.RECONVERGENT B1 ;  /* 0x0000000000017941 */ /* 0x000fea0003800200 */
.L_x_50:
[----:B------:R-:W-:-:S07]  /*24d0*/  IMAD.MOV.U32 R6, RZ, RZ, R3 ;  /* 0x000000ffff067224 */ /* 0x000fce00078e0003 */
.L_x_49:
[----:B------:R-:W-:Y:S01]  /*24e0*/  IMAD.MOV R7, RZ, RZ, -R14 ;  /* 0x000000ffff077224 */ /* 0x000fe200078e0a0e */
[----:B------:R-:W-:Y:S04]  /*24f0*/  BSSY.RECONVERGENT B1, `(.L_x_54) ;  /* 0x0000097000017945 */ /* 0x000fe80003800200 */
[----:B------:R-:W-:-:S13]  /*2500*/  ISETP.GT.AND P0, PT, R7, 0x4, PT ;  /* 0x000000040700780c */ /* 0x000fda0003f04270 */
[----:B------:R-:W-:Y:S05]  /*2510*/  @!P0 BRA `(.L_x_55) ;  /* 0x0000000800508947 */ /* 0x000fea0003800000 */
[----:B------:R-:W-:-:S05]  /*2520*/  IMAD.WIDE R8, R11, 0x4, R4 ;  /* 0x000000040b087825 */ /* 0x000fca00078e0204 */
[----:B------:R-:W2:Y:S01]  /*2530*/  LDG.E R27, desc[UR36][R8.64] ;  /* 0x00000024081b7981 */ /* 0x000ea2000c1e1900 */
[----:B------:R-:W-:-:S05]  /*2540*/  IMAD.WIDE R6, R20, 0x4, R8 ;  /* 0x0000000414067825 */ /* 0x000fca00078e0208 */
[----:B------:R0:W3:Y:S02]  /*2550*/  LDG.E R15, desc[UR36][R6.64] ;  /* 0x00000024060f7981 */ /* 0x0000e4000c1e1900 */
[----:B0-----:R-:W-:-:S05]  /*2560*/  IMAD.WIDE R6, R20, 0x4, R6 ;  /* 0x0000000414067825 */ /* 0x001fca00078e0206 */
[----:B------:R-:W4:Y:S01]  /*2570*/  LDG.E R21, desc[UR36][R6.64] ;  /* 0x0000002406157981 */ /* 0x000f22000c1e1900 */
[----:B------:R-:W-:-:S06]  /*2580*/  IMAD.WIDE R28, R20, 0x4, R6 ;  /* 0x00000004141c7825 */ /* 0x000fcc00078e0206 */
[----:B------:R-:W5:Y:S01]  /*2590*/  LDG.E R29, desc[UR36][R28.64] ;  /* 0x000000241c1d7981 */ /* 0x000f62000c1e1900 */
[----:B------:R-:W-:-:S04]  /*25a0*/  IMAD R11, R20, 0x4, R11 ;  /* 0x00000004140b7824 */ /* 0x000fc800078e020b */
[----:B------:R-:W-:-:S05]  /*25b0*/  IMAD.WIDE R8, R11, 0x4, R4 ;  /* 0x000000040b087825 */ /* 0x000fca00078e0204 */
[----:B------:R-:W5:Y:S01]  /*25c0*/  LDG.E R10, desc[UR36][R8.64] ;  /* 0x00000024080a7981 */ /* 0x000f62000c1e1900 */
[----:B------:R-:W-:-:S05]  /*25d0*/  IMAD.WIDE R4, R20, 0x4, R8 ;  /* 0x0000000414047825 */ /* 0x000fca00078e0208 */
[----:B------:R0:W5:Y:S02]  /*25e0*/  LDG.E R26, desc[UR36][R4.64] ;  /* 0x00000024041a7981 */ /* 0x000164000c1e1900 */
        /* <DEDUP_REMOVED lines=11> */
[----:B------:R-:W-:-:S05]  /*26a0*/  @P1 IMAD.MOV.U32 R6, RZ, RZ, R24 ;  /* 0x000000ffff061224 */ /* 0x000fca00078e0018 */
[----:B------:R-:W-:-:S04]  /*26b0*/  @!P0 ISETP.NE.AND P1, PT, R6, RZ, PT ;  /* 0x000000ff0600820c */ /* 0x000fc80003f25270 */
[----:B------:R-:W-:-:S04]  /*26c0*/  @!P0 FSEL R0, R27, R0, !P1 ;  /* 0x000000001b008208 */ /* 0x000fc80004800000 */
[----:B---3--:R-:W-:-:S04]  /*26d0*/  FSETP.GEU.AND P5, PT, R15, R0, PT ;  /* 0x000000000f00720b */ /* 0x008fc80003fae000 */
        /* <DEDUP_REMOVED lines=10> */
[----:B------:R-:W-:Y:S02]  /*2780*/  @!P5 ISETP.NE.AND P6, PT, R7, RZ, PT ;  /* 0x000000ff0700d20c */ /* 0x000fe40003fc5270 */
[----:B------:R0:W2:Y:S02]  /*2790*/  LDG.E R7, desc[UR36][R4.64] ;  /* 0x0000002404077981 */ /* 0x0000a4000c1e1900 */
[----:B------:R-:W-:-:S04]  /*27a0*/  @!P5 FSEL R0, R15, R0, !P6 ;  /* 0x000000000f00d208 */ /* 0x000fc80007000000 */
[----:B----4-:R-:W-:-:S04]  /*27b0*/  FSETP.GEU.AND P2, PT, R21, R0, PT ;  /* 0x000000001500720b */ /* 0x010fc80003f4e000 */
[C---:B------:R-:W-:Y:S02]  /*27c0*/  ISETP.EQ.AND P4, PT, R12.reuse, RZ, !P2 ;  /* 0x000000ff0c00720c */ /* 0x040fe40005782270 */
[C---:B------:R-:W-:Y:S02]  /*27d0*/  ISETP.EQ.AND P1, PT, R12.reuse, 0x4, !P2 ;  /* 0x000000040c00780c */ /* 0x040fe40005722270 */
[----:B------:R-:W-:-:S09]  /*27e0*/  ISETP.EQ.AND P3, PT, R12, 0x8, !P2 ;  /* 0x000000080c00780c */ /* 0x000fd20005762270 */
[----:B------:R-:W-:Y:S01]  /*27f0*/  @P4 IMAD.MOV.U32 R8, RZ, RZ, R18 ;  /* 0x000000ffff084224 */ /* 0x000fe200078e0012 */
[C---:B------:R-:W-:Y:S01]  /*2800*/  ISETP.EQ.AND P4, PT, R12.reuse, 0xc, !P2 ;  /* 0x0000000c0c00780c */ /* 0x040fe20005782270 */
[----:B------:R-:W-:Y:S01]  /*2810*/  @P1 IMAD.MOV.U32 R8, RZ, RZ, R19 ;  /* 0x000000ffff081224 */ /* 0x000fe200078e0013 */
[----:B------:R-:W-:Y:S01]  /*2820*/  ISETP.EQ.AND P1, PT, R12, 0x10, !P2 ;  /* 0x000000100c00780c */ /* 0x000fe20005722270 */
[----:B------:R-:W-:Y:S02]  /*2830*/  @P3 IMAD.MOV.U32 R8, RZ, RZ, R22 ;  /* 0x000000ffff083224 */ /* 0x000fe400078e0016 */
[----:B0-----:R-:W-:-:S06]  /*2840*/  IMAD.WIDE R4, R20, 0x4, R4 ;  /* 0x0000000414047825 */ /* 0x001fcc00078e0204 */
[----:B------:R0:W3:Y:S02]  /*2850*/  LDG.E R5, desc[UR36][R4.64] ;  /* 0x0000002404057981 */ /* 0x0000e4000c1e1900 */
[----:B------:R-:W-:Y:S02]  /*2860*/  @P4 IMAD.MOV.U32 R8, RZ, RZ, R23 ;  /* 0x000000ffff084224 */ /* 0x000fe400078e0017 */
[----:B------:R-:W-:-:S05]  /*2870*/  @P1 IMAD.MOV.U32 R8, RZ, RZ, R24 ;  /* 0x000000ffff081224 */ /* 0x000fca00078e0018 */
[----:B------:R-:W-:-:S04]  /*2880*/  @!P2 ISETP.NE.AND P1, PT, R8, RZ, PT ;  /* 0x000000ff0800a20c */ /* 0x000fc80003f25270 */
[----:B------:R-:W-:-:S04]  /*2890*/  @!P2 FSEL R0, R21, R0, !P1 ;  /* 0x000000001500a208 */ /* 0x000fc80004800000 */
[----:B-----5:R-:W-:-:S04]  /*28a0*/  FSETP.GEU.AND P3, PT, R29, R0, PT ;  /* 0x000000001d00720b */ /* 0x020fc80003f6e000 */
[C---:B------:R-:W-:Y:S02]  /*28b0*/  ISETP.EQ.AND P1, PT, R12.reuse, -0x4, !P3 ;  /* 0xfffffffc0c00780c */ /* 0x040fe40005f22270 */
[----:B------:R-:W-:-:S11]  /*28c0*/  ISETP.EQ.AND P4, PT, R12, RZ, !P3 ;  /* 0x000000ff0c00720c */ /* 0x000fd60005f82270 */
        /* <DEDUP_REMOVED lines=9> */
[----:B------:R-:W-:-:S04]  /*2960*/  @!P3 FSEL R0, R29, R0, !P1 ;  /* 0x000000001d00b208 */ /* 0x000fc80004800000 */
[----:B------:R-:W-:-:S04]  /*2970*/  FSETP.GEU.AND P1, PT, R10, R0, PT ;  /* 0x000000000a00720b */ /* 0x000fc80003f2e000 */
[----:B------:R-:W-:-:S13]  /*2980*/  ISETP.EQ.AND P4, PT, R12, -0x8, !P1 ;  /* 0xfffffff80c00780c */ /* 0x000fda0004f82270 */
[----:B0-----:R-:W-:Y:S01]  /*2990*/  @P4 IMAD.MOV.U32 R4, RZ, RZ, R18 ;  /* 0x000000ffff044224 */ /* 0x001fe200078e0012 */
        /* <DEDUP_REMOVED lines=8> */
[----:B------:R-:W-:-:S03]  /*2a20*/  ISETP.NE.OR P4, PT, R6, RZ, P0 ;  /* 0x000000ff0600720c */ /* 0x000fc60000785670 */
[----:B------:R-:W-:Y:S02]  /*2a30*/  @!P1 IMAD.MOV.U32 R6, RZ, RZ, R4 ;  /* 0x000000ffff069224 */ /* 0x000fe400078e0004 */
[----:B------:R-:W-:-:S08]  /*2a40*/  VIADD R12, R12, 0x10 ;  /* 0x000000100c0c7836 */ /* 0x000fd00000000000 */
[----:B------:R-:W-:Y:S01]  /*2a50*/  @!P4 VIADD R16, R13, 0xffffffff ;  /* 0xffffffff0d10c836 */ /* 0x000fe20000000000 */
[----:B------:R-:W-:-:S04]  /*2a60*/  @!P1 ISETP.NE.AND P4, PT, R6, RZ, PT ;  /* 0x000000ff0600920c */ /* 0x000fc80003f85270 */
[----:B------:R-:W-:-:S04]  /*2a70*/  @!P1 FSEL R0, R10, R0, !P4 ;  /* 0x000000000a009208 */ /* 0x000fc80006000000 */
[----:B------:R-:W-:-:S04]  /*2a80*/  FSETP.GEU.AND P4, PT, R26, R0, PT ;  /* 0x000000001a00720b */ /* 0x000fc80003f8e000 */
[----:B------:R-:W-:-:S13]  /*2a90*/  ISETP.EQ.AND P0, PT, R12, 0x4, !P4 ;  /* 0x000000040c00780c */ /* 0x000fda0006702270 */
[----:B------:R-:W-:Y:S01]  /*2aa0*/  @P0 IMAD.MOV.U32 R4, RZ, RZ, R18 ;  /* 0x000000ffff040224 */ /* 0x000fe200078e0012 */
[----:B------:R-:W-:-:S13]  /*2ab0*/  ISETP.EQ.AND P0, PT, R12, 0x8, !P4 ;  /* 0x000000080c00780c */ /* 0x000fda0006702270 */
[----:B------:R-:W-:Y:S01]  /*2ac0*/  @P0 IMAD.MOV.U32 R4, RZ, RZ, R19 ;  /* 0x000000ffff040224 */ /* 0x000fe200078e0013 */
[----:B------:R-:W-:-:S13]  /*2ad0*/  ISETP.EQ.AND P0, PT, R12, 0xc, !P4 ;  /* 0x0000000c0c00780c */ /* 0x000fda0006702270 */
[----:B------:R-:W-:Y:S01]  /*2ae0*/  @P0 IMAD.MOV.U32 R4, RZ, RZ, R22 ;  /* 0x000000ffff040224 */ /* 0x000fe200078e0016 */
[----:B------:R-:W-:-:S13]  /*2af0*/  ISETP.EQ.AND P0, PT, R12, 0x10, !P4 ;  /* 0x000000100c00780c */ /* 0x000fda0006702270 */
[----:B------:R-:W-:Y:S02]  /*2b00*/  @P0 MOV R4, R23 ;  /* 0x0000001700040202 */ /* 0x000fe40000000f00 */
[----:B------:R-:W-:Y:S02]  /*2b10*/  ISETP.EQ.AND P0, PT, R12, 0x14, !P4 ;  /* 0x000000140c00780c */ /* 0x000fe40006702270 */
[----:B------:R-:W-:-:S11]  /*2b20*/  @!P5 SEL R16, R13, R16, !P6 ;  /* 0x000000100d10d207 */ /* 0x000fd60007000000 */
[----:B------:R-:W-:Y:S01]  /*2b30*/  @P0 IMAD.MOV.U32 R4, RZ, RZ, R24 ;  /* 0x000000ffff040224 */ /* 0x000fe200078e0018 */
[----:B------:R-:W-:-:S04]  /*2b40*/  ISETP.NE.OR P0, PT, R8, RZ, P2 ;  /* 0x000000ff0800720c */ /* 0x000fc80001705670 */
[----:B------:R-:W-:-:S04]  /*2b50*/  @!P4 ISETP.NE.AND P5, PT, R4, RZ, PT ;  /* 0x000000ff0400c20c */ /* 0x000fc80003fa5270 */
[----:B------:R-:W-:-:S05]  /*2b60*/  @!P4 FSEL R0, R26, R0, !P5 ;  /* 0x000000001a00c208 */ /* 0x000fca0006800000 */
[----:B------:R-:W-:Y:S01]  /*2b70*/  @!P0 VIADD R16, R13, 0x1 ;  /* 0x000000010d108836 */ /* 0x000fe20000000000 */
[----:B------:R-:W-:Y:S02]  /*2b80*/  ISETP.NE.OR P6, PT, R9, RZ, P3 ;  /* 0x000000ff0900720c */ /* 0x000fe40001fc5670 */
[----:B--2---:R-:W-:-:S04]  /*2b90*/  FSETP.GEU.AND P0, PT, R7, R0, PT ;  /* 0x000000000700720b */ /* 0x004fc80003f0e000 */
[----:B------:R-:W-:-:S07]  /*2ba0*/  ISETP.EQ.AND P2, PT, R12, RZ, !P0 ;  /* 0x000000ff0c00720c */ /* 0x000fce0004742270 */
[----:B------:R-:W-:Y:S01]  /*2bb0*/  @!P6 VIADD R16, R13, 0x2 ;  /* 0x000000020d10e836 */ /* 0x000fe20000000000 */
[----:B------:R-:W-:-:S05]  /*2bc0*/  ISETP.EQ.AND P6, PT, R12, 0x4, !P0 ;  /* 0x000000040c00780c */ /* 0x000fca00047c2270 */
[----:B------:R-:W-:Y:S01]  /*2bd0*/  @P2 IMAD.MOV.U32 R4, RZ, RZ, R18 ;  /* 0x000000ffff042224 */ /* 0x000fe200078e0012 */
[----:B------:R-:W-:-:S07]  /*2be0*/  ISETP.EQ.AND P2, PT, R12, 0x8, !P0 ;  /* 0x000000080c00780c */ /* 0x000fce0004742270 */
[----:B------:R-:W-:Y:S01]  /*2bf0*/  @P6 IMAD.MOV.U32 R4, RZ, RZ, R19 ;  /* 0x000000ffff046224 */ /* 0x000fe200078e0013 */
[----:B------:R-:W-:-:S05]  /*2c00*/  ISETP.EQ.AND P6, PT, R12, 0xc, !P0 ;  /* 0x0000000c0c00780c */ /* 0x000fca00047c2270 */
[----:B------:R-:W-:Y:S01]  /*2c10*/  @P2 IMAD.MOV.U32 R4, RZ, RZ, R22 ;  /* 0x000000ffff042224 */ /* 0x000fe200078e0016 */
[----:B------:R-:W-:-:S07]  /*2c20*/  ISETP.EQ.AND P2, PT, R12, 0x10, !P0 ;  /* 0x000000100c00780c */ /* 0x000fce0004742270 */
[----:B------:R-:W-:Y:S01]  /*2c30*/  @P6 IMAD.MOV.U32 R4, RZ, RZ, R23 ;  /* 0x000000ffff046224 */ /* 0x000fe200078e0017 */
[----:B------:R-:W-:-:S05]  /*2c40*/  ISETP.NE.OR P6, PT, R6, RZ, P1 ;  /* 0x000000ff0600720c */ /* 0x000fca0000fc5670 */
[----:B------:R-:W-:-:S05]  /*2c50*/  @P2 IMAD.MOV.U32 R4, RZ, RZ, R24 ;  /* 0x000000ffff042224 */ /* 0x000fca00078e0018 */
[----:B------:R-:W-:-:S04]  /*2c60*/  @!P0 ISETP.NE.AND P3, PT, R4, RZ, PT ;  /* 0x000000ff0400820c */ /* 0x000fc80003f65270 */
[----:B------:R-:W-:Y:S02]  /*2c70*/  @!P0 FSEL R0, R7, R0, !P3 ;  /* 0x0000000007008208 */ /* 0x000fe40005800000 */
[----:B------:R-:W-:Y:S02]  /*2c80*/  ISETP.NE.OR P2, PT, R4, RZ, P0 ;  /* 0x000000ff0400720c */ /* 0x000fe40000745670 */
[----:B---3--:R-:W-:Y:S01]  /*2c90*/  FSETP.GEU.AND P1, PT, R5, R0, PT ;  /* 0x000000000500720b */ /* 0x008fe20003f2e000 */
[C---:B------:R-:W-:Y:S02]  /*2ca0*/  @!P6 VIADD R16, R13.reuse, 0x3 ;  /* 0x000000030d10e836 */ /* 0x040fe40000000000 */
[----:B------:R-:W-:Y:S01]  /*2cb0*/  VIADD R13, R13, 0x4 ;  /* 0x000000040d0d7836 */ /* 0x000fe20000000000 */
[----:B------:R-:W-:Y:S01]  /*2cc0*/  PLOP3.LUT P3, PT, PT, PT, PT, 0x8, 0x80 ;  /* 0x000000000080781c */ /* 0x000fe20003f6e170 */
[----:B------:R-:W-:Y:S01]  /*2cd0*/  BSSY.RECONVERGENT B2, `(.L_x_56) ;  /* 0x0000014000027945 */ /* 0x000fe20003800200 */
[----:B------:R-:W-:-:S02]  /*2ce0*/  IMAD R11, R20, 0x4, R11 ;  /* 0x00000004140b7824 */ /* 0x000fc400078e020b */
[C---:B------:R-:W-:Y:S01]  /*2cf0*/  @!P4 SEL R16, R13.reuse, R16, !P5 ;  /* 0x000000100d10c207 */ /* 0x040fe20006800000 */
[----:B------:R-:W-:Y:S01]  /*2d00*/  VIADD R14, R14, 0x4 ;  /* 0x000000040e0e7836 */ /* 0x000fe20000000000 */
[----:B------:R-:W-:Y:S01]  /*2d10*/  P2R R10, PR, RZ, 0x8 ;  /* 0x00000008ff0a7803 */ /* 0x000fe20000000000 */
[----:B------:R-:W-:Y:S02]  /*2d20*/  @!P2 VIADD R16, R13, 0x1 ;  /* 0x000000010d10a836 */ /* 0x000fe40000000000 */
[----:B------:R-:W-:Y:S05]  /*2d30*/  @P1 BRA `(.L_x_57) ;  /* 0x0000000000341947 */ /* 0x000fea0003800000 */
[C---:B------:R-:W-:Y:S02]  /*2d40*/  ISETP.EQ.AND P0, PT, R12.reuse, -0x4, PT ;  /* 0xfffffffc0c00780c */ /* 0x040fe40003f02270 */
[C---:B------:R-:W-:Y:S02]  /*2d50*/  ISETP.EQ.AND P1, PT, R12.reuse, RZ, PT ;  /* 0x000000ff0c00720c */ /* 0x040fe40003f22270 */
[C---:B------:R-:W-:Y:S02]  /*2d60*/  ISETP.EQ.AND P2, PT, R12.reuse, 0x4, PT ;  /* 0x000000040c00780c */ /* 0x040fe40003f42270 */
[----:B------:R-:W-:-:S07]  /*2d70*/  ISETP.EQ.AND P3, PT, R12, 0x8, PT ;  /* 0x000000080c00780c */ /* 0x000fce0003f62270 */
[----:B------:R-:W-:Y:S01]  /*2d80*/  @P0 IMAD.MOV.U32 R4, RZ, RZ, R18 ;  /* 0x000000ffff040224 */ /* 0x000fe200078e0012 */
[----:B------:R-:W-:Y:S01]  /*2d90*/  ISETP.EQ.AND P0, PT, R12, 0xc, PT ;  /* 0x0000000c0c00780c */ /* 0x000fe20003f02270 */
[----:B------:R-:W-:Y:S02]  /*2da0*/  @P1 IMAD.MOV.U32 R4, RZ, RZ, R19 ;  /* 0x000000ffff041224 */ /* 0x000fe400078e0013 */
[----:B------:R-:W-:Y:S02]  /*2db0*/  @P2 IMAD.MOV.U32 R4, RZ, RZ, R22 ;  /* 0x000000ffff042224 */ /* 0x000fe400078e0016 */
[----:B------:R-:W-:-:S08]  /*2dc0*/  @P3 IMAD.MOV.U32 R4, RZ, RZ, R23 ;  /* 0x000000ffff043224 */ /* 0x000fd000078e0017 */
[----:B------:R-:W-:-:S05]  /*2dd0*/  @P0 IMAD.MOV.U32 R4, RZ, RZ, R24 ;  /* 0x000000ffff040224 */ /* 0x000fca00078e0018 */
[----:B------:R-:W-:-:S04]  /*2de0*/  ISETP.NE.AND P0, PT, R4, RZ, PT ;  /* 0x000000ff0400720c */ /* 0x000fc80003f05270 */
[----:B------:R-:W-:-:S09]  /*2df0*/  FSEL R0, R5, R0, !P0 ;  /* 0x0000000005007208 */ /* 0x000fd20004000000 */
[----:B------:R-:W-:-:S07]  /*2e00*/  @!P0 VIADD R16, R13, 0x2 ;  /* 0x000000020d108836 */ /* 0x000fce0000000000 */
.L_x_57:
[----:B------:R-:W-:Y:S05]  /*2e10*/  BSYNC.RECONVERGENT B2 ;  /* 0x0000000000027941 */ /* 0x000fea0003800200 */
.L_x_56:
[----:B------:R-:W-:Y:S02]  /*2e20*/  IMAD.MOV.U32 R6, RZ, RZ, R3 ;  /* 0x000000ffff067224 */ /* 0x000fe400078e0003 */
[----:B------:R-:W-:Y:S02]  /*2e30*/  VIADD R14, R14, 0x4 ;  /* 0x000000040e0e7836 */ /* 0x000fe40000000000 */
[----:B------:R-:W-:Y:S02]  /*2e40*/  VIADD R12, R12, 0x10 ;  /* 0x000000100c0c7836 */ /* 0x000fe40000000000 */
[----:B------:R-:W-:-:S07]  /*2e50*/  VIADD R13, R13, 0x4 ;  /* 0x000000040d0d7836 */ /* 0x000fce0000000000 */
.L_x_55:
[----:B------:R-:W-:Y:S05]  /*2e60*/  BSYNC.RECONVERGENT B1 ;  /* 0x0000000000017941 */ /* 0x000fea0003800200 */
.L_x_54:
[----:B------:R-:W-:Y:S02]  /*2e70*/  ISETP.NE.AND P1, PT, R10, RZ, PT ;  /* 0x000000ff0a00720c */ /* 0x000fe40003f25270 */
[----:B------:R-:W-:-:S13]  /*2e80*/  ISETP.EQ.AND P0, PT, R14, RZ, PT ;  /* 0x000000ff0e00720c */ /* 0x000fda0003f02270 */
[----:B------:R-:W-:Y:S05]  /*2e90*/  @!P1 BRA P0, `(.L_x_47) ;  /* 0x0000000400409947 */ /* 0x000fea0000000000 */
.L_x_48:
[----:B------:R-:W-:Y:S01]  /*2ea0*/  BSSY.RECONVERGENT B1, `(.L_x_58) ;  /* 0x000004e000017945 */ /* 0x000fe20003800200 */
.L_x_61:
[----:B------:R-:W0:Y:S08]  /*2eb0*/  LDC.64 R4, c[0x0][0x388] ;  /* 0x0000e200ff047b82 */ /* 0x000e300000000a00 */
[----:B------:R-:W1:Y:S01]  /*2ec0*/  LDC R15, c[0x0][0x390] ;  /* 0x0000e400ff0f7b82 */ /* 0x000e620000000800 */
[----:B0-----:R-:W-:-:S05]  /*2ed0*/  IMAD.WIDE R8, R11, 0x4, R4 ;  /* 0x000000040b087825 */ /* 0x001fca00078e0204 */
[----:B------:R-:W2:Y:S01]  /*2ee0*/  LDG.E R27, desc[UR36][R8.64] ;  /* 0x00000024081b7981 */ /* 0x000ea2000c1e1900 */
[----:B-1----:R-:W-:-:S05]  /*2ef0*/  IMAD.WIDE R6, R15, 0x4, R8 ;  /* 0x000000040f067825 */ /* 0x002fca00078e0208 */
[----:B------:R-:W3:Y:S01]  /*2f00*/  LDG.E R29, desc[UR36][R6.64] ;  /* 0x00000024061d7981 */ /* 0x000ee2000c1e1900 */
[----:B------:R-:W-:-:S05]  /*2f10*/  IMAD.WIDE R4, R15, 0x4, R6 ;  /* 0x000000040f047825 */ /* 0x000fca00078e0206 */
[----:B------:R0:W4:Y:S01]  /*2f20*/  LDG.E R10, desc[UR36][R4.64] ;  /* 0x00000024040a7981 */ /* 0x000122000c1e1900 */
[----:B------:R-:W-:-:S06]  /*2f30*/  IMAD.WIDE R20, R15, 0x4, R4 ;  /* 0x000000040f147825 */ /* 0x000fcc00078e0204 */
[----:B------:R-:W5:Y:S01]  /*2f40*/  LDG.E R21, desc[UR36][R20.64] ;  /* 0x0000002414157981 */ /* 0x000f62000c1e1900 */
[----:B------:R-:W-:Y:S01]  /*2f50*/  VIADD R14, R14, 0x4 ;  /* 0x000000040e0e7836 */ /* 0x000fe20000000000 */
[----:B------:R-:W-:Y:S01]  /*2f60*/  BSSY.RECONVERGENT B2, `(.L_x_59) ;  /* 0x000003e000027945 */ /* 0x000fe20003800200 */
[----:B------:R-:W-:Y:S01]  /*2f70*/  IMAD R11, R15, 0x4, R11 ;  /* 0x000000040f0b7824 */ /* 0x000fe200078e020b */
        /* <DEDUP_REMOVED lines=18> */
[----:B0-----:R-:W-:Y:S01]  /*30a0*/  @P0 IMAD.MOV.U32 R4, RZ, RZ, R18 ;  /* 0x000000ffff040224 */ /* 0x001fe200078e0012 */
[----:B------:R-:W-:Y:S01]  /*30b0*/  ISETP.EQ.AND P0, PT, R12, 0x14, !P3 ;  /* 0x000000140c00780c */ /* 0x000fe20005f02270 */
[----:B------:R-:W-:Y:S02]  /*30c0*/  @P2 IMAD.MOV.U32 R4, RZ, RZ, R19 ;  /* 0x000000ffff042224 */ /* 0x000fe400078e0013 */
[----:B------:R-:W-:Y:S02]  /*30d0*/  @P4 IMAD.MOV.U32 R4, RZ, RZ, R22 ;  /* 0x000000ffff044224 */ /* 0x000fe400078e0016 */
[----:B------:R-:W-:-:S08]  /*30e0*/  @P5 IMAD.MOV.U32 R4, RZ, RZ, R23 ;  /* 0x000000ffff045224 */ /* 0x000fd000078e0017 */
[----:B------:R-:W-:-:S05]  /*30f0*/  @P0 IMAD.MOV.U32 R4, RZ, RZ, R24 ;  /* 0x000000ffff040224 */ /* 0x000fca00078e0018 */
[----:B------:R-:W-:-:S04]  /*3100*/  @!P3 ISETP.NE.AND P2, PT, R4, RZ, PT ;  /* 0x000000ff0400b20c */ /* 0x000fc80003f45270 */
        /* <DEDUP_REMOVED lines=9> */
[----:B------:R-:W-:Y:S01]  /*31a0*/  @P4 IMAD.MOV.U32 R4, RZ, RZ, R22 ;  /* 0x000000ffff044224 */ /* 0x000fe200078e0016 */
[----:B------:R-:W-:Y:S02]  /*31b0*/  ISETP.NE.OR P4, PT, R8, RZ, P1 ;  /* 0x000000ff0800720c */ /* 0x000fe40000f85670 */
[----:B------:R-:W-:-:S07]  /*31c0*/  ISETP.NE.AND P1, PT, R14, RZ, PT ;  /* 0x000000ff0e00720c */ /* 0x000fce0003f25270 */
[----:B------:R-:W-:Y:S02]  /*31d0*/  @P5 IMAD.MOV.U32 R4, RZ, RZ, R23 ;  /* 0x000000ffff045224 */ /* 0x000fe400078e0017 */
[----:B------:R-:W-:Y:S02]  /*31e0*/  @P6 IMAD.MOV.U32 R4, RZ, RZ, R24 ;  /* 0x000000ffff046224 */ /* 0x000fe400078e0018 */
[----:B------:R-:W-:-:S03]  /*31f0*/  @!P4 VIADD R16, R13, 0xffffffff ;  /* 0xffffffff0d10c836 */ /* 0x000fc60000000000 */
[----:B------:R-:W-:Y:S02]  /*3200*/  @!P0 ISETP.NE.AND P5, PT, R4, RZ, PT ;  /* 0x000000ff0400820c */ /* 0x000fe40003fa5270 */
[----:B------:R-:W-:Y:S02]  /*3210*/  @!P3 SEL R16, R13, R16, !P2 ;  /* 0x000000100d10b207 */ /* 0x000fe40005000000 */
[----:B------:R-:W-:Y:S02]  /*3220*/  @!P0 FSEL R0, R10, R0, !P5 ;  /* 0x000000000a008208 */ /* 0x000fe40006800000 */
[----:B------:R-:W-:Y:S02]  /*3230*/  ISETP.NE.OR P4, PT, R4, RZ, P0 ;  /* 0x000000ff0400720c */ /* 0x000fe40000785670 */
[----:B-----5:R-:W-:-:S11]  /*3240*/  FSETP.GEU.AND P2, PT, R21, R0, PT ;  /* 0x000000001500720b */ /* 0x020fd60003f4e000 */
        /* <DEDUP_REMOVED lines=15> */
.L_x_60:
[----:B------:R-:W-:Y:S05]  /*3340*/  BSYNC.RECONVERGENT B2 ;  /* 0x0000000000027941 */ /* 0x000fea0003800200 */
.L_x_59:
[----:B------:R-:W-:Y:S02]  /*3350*/  VIADD R13, R13, 0x4 ;  /* 0x000000040d0d7836 */ /* 0x000fe40000000000 */
[----:B------:R-:W-:Y:S01]  /*3360*/  VIADD R12, R12, 0x10 ;  /* 0x000000100c0c7836 */ /* 0x000fe20000000000 */
[----:B------:R-:W-:Y:S06]  /*3370*/  @P1 BRA `(.L_x_61) ;  /* 0xfffffff800cc1947 */ /* 0x000fec000383ffff */
[----:B------:R-:W-:Y:S05]  /*3380*/  BSYNC.RECONVERGENT B1 ;  /* 0x0000000000017941 */ /* 0x000fea0003800200 */
.L_x_58:
[----:B------:R-:W-:-:S07]  /*3390*/  IMAD.MOV.U32 R6, RZ, RZ, R3 ;  /* 0x000000ffff067224 */ /* 0x000fce00078e0003 */
.L_x_47:
[----:B------:R-:W-:Y:S05]  /*33a0*/  BSYNC.RECONVERGENT B0 ;  /* 0x0000000000007941 */ /* 0x000fea0003800200 */
.L_x_46:
[----:B------:R-:W1:Y:S02]  /*33b0*/  LDCU UR4, c[0x0][0x394] ;  /* 0x00007280ff0477ac */ /* 0x000e640008000800 */
[----:B-1----:R-:W-:-:S09]  /*33c0*/  ULOP3.LUT UP0, URZ, UR4, 0x2, URZ, 0xc0, !UPT ;  /* 0x0000000204ff7892 */ /* 0x002fd2000f80c0ff */
[----:B------:R-:W-:Y:S05]  /*33d0*/  BRA.U !UP0, `(.L_x_62) ;  /* 0x0000000108987547 */ /* 0x000fea000b800000 */
[----:B------:R-:W1:Y:S08]  /*33e0*/  LDC R5, c[0x0][0x390] ;  /* 0x0000e400ff057b82 */ /* 0x000e700000000800 */
[----:B------:R-:W2:Y:S01]  /*33f0*/  LDC.64 R8, c[0x0][0x388] ;  /* 0x0000e200ff087b82 */ /* 0x000ea20000000a00 */
[----:B-1----:R-:W-:-:S04]  /*3400*/  IMAD R3, R6, R5, R25 ;  /* 0x0000000506037224 */ /* 0x002fc800078e0219 */
[----:B--2---:R-:W-:-:S05]  /*3410*/  IMAD.WIDE R8, R3, 0x4, R8 ;  /* 0x0000000403087825 */ /* 0x004fca00078e0208 */
[----:B0-----:R-:W2:Y:S01]  /*3420*/  LDG.E R7, desc[UR36][R8.64] ;  /* 0x0000002408077981 */ /* 0x001ea2000c1e1900 */
[----:B------:R-:W-:-:S06]  /*3430*/  IMAD.WIDE R4, R5, 0x4, R8 ;  /* 0x0000000405047825 */ /* 0x000fcc00078e0208 */
[----:B------:R-:W3:Y:S01]  /*3440*/  LDG.E R5, desc[UR36][R4.64] ;  /* 0x0000002404057981 */ /* 0x000ee2000c1e1900 */
[----:B------:R-:W-:Y:S01]  /*3450*/  IMAD.SHL.U32 R10, R6, 0x4, RZ ;  /* 0x00000004060a7824 */ /* 0x000fe200078e00ff */
[----:B------:R-:W-:Y:S01]  /*3460*/  BSSY.RECONVERGENT B0, `(.L_x_62) ;  /* 0x000001d000007945 */ /* 0x000fe20003800200 */
[----:B--2---:R-:W-:-:S04]  /*3470*/  FSETP.GEU.AND P0, PT, R7, R0, PT ;  /* 0x000000000700720b */ /* 0x004fc80003f0e000 */
[C---:B------:R-:W-:Y:S02]  /*3480*/  ISETP.EQ.AND P1, PT, R10.reuse, RZ, !P0 ;  /* 0x000000ff0a00720c */ /* 0x040fe40004722270 */
        /* <DEDUP_REMOVED lines=10> */
[----:B------:R-:W-:Y:S02]  /*3530*/  @!P0 FSEL R0, R7, R0, !P1 ;  /* 0x0000000007008208 */ /* 0x000fe40004800000 */
[----:B------:R-:W-:Y:S02]  /*3540*/  @!P0 SEL R16, R6, R16, !P1 ;  /* 0x0000001006108207 */ /* 0x000fe40004800000 */
[----:B---3--:R-:W-:-:S13]  /*3550*/  FSETP.GEU.AND P2, PT, R5, R0, PT ;  /* 0x000000000500720b */ /* 0x008fda0003f4e000 */
        /* <DEDUP_REMOVED lines=11> */
[----:B------:R-:W-:-:S13]  /*3610*/  ISETP.NE.AND P0, PT, R0, RZ, PT ;  /* 0x000000ff0000720c */ /* 0x000fda0003f05270 */
[----:B------:R-:W-:-:S07]  /*3620*/  @!P0 VIADD R16, R6, 0x1 ;  /* 0x0000000106108836 */ /* 0x000fce0000000000 */
.L_x_63:
[----:B------:R-:W-:Y:S05]  /*3630*/  BSYNC.RECONVERGENT B0 ;  /* 0x0000000000007941 */ /* 0x000fea0003800200 */
.L_x_62:
[----:B------:R-:W-:Y:S01]  /*3640*/  ISETP.NE.AND P0, PT, R16, -0x1, PT ;  /* 0xffffffff1000780c */ /* 0x000fe20003f05270 */
[----:B------:R-:W-:-:S12]  /*3650*/  BSSY.RECONVERGENT B6, `(.L_x_64) ;  /* 0x000000a000067945 */ /* 0x000fd80003800200 */
[----:B------:R-:W-:Y:S05]  /*3660*/  @P0 BRA `(.L_x_65) ;  /* 0x0000000000200947 */ /* 0x000fea0003800000 */
[----:B------:R-:W-:Y:S01]  /*3670*/  MOV R8, 0x8 ;  /* 0x0000000800087802 */ /* 0x000fe20000000f00 */
[----:B------:R-:W1:Y:S01]  /*3680*/  LDCU.64 UR4, c[0x4][URZ] ;  /* 0x01000000ff0477ac */ /* 0x000e620008000a00 */
[----:B------:R-:W-:-:S04]  /*3690*/  CS2R R6, SRZ ;  /* 0x0000000000067805 */ /* 0x000fc8000001ff00 */
[----:B------:R-:W2:Y:S01]  /*36a0*/  LDC.64 R8, c[0x4][R8] ;  /* 0x0100000008087b82 */ /* 0x000ea20000000a00 */
[----:B-1----:R-:W-:Y:S02]  /*36b0*/  IMAD.U32 R4, RZ, RZ, UR4 ;  /* 0x00000004ff047e24 */ /* 0x002fe4000f8e00ff */
[----:B------:R-:W-:-:S07]  /*36c0*/  IMAD.U32 R5, RZ, RZ, UR5 ;  /* 0x00000005ff057e24 */ /* 0x000fce000f8e00ff */
[----:B------:R-:W-:-:S07]  /*36d0*/  LEPC R20, `(.L_x_65) ;  /* 0x000000001014794e */ /* 0x000fce0000000000 */
[----:B0-2---:R-:W-:Y:S05]  /*36e0*/  CALL.ABS.NOINC R8 ;  /* 0x0000000008007343 */ /* 0x005fea0003c00000 */
.L_x_65:
[----:B0-----:R-:W-:Y:S05]  /*36f0*/  BSYNC.RECONVERGENT B6 ;  /* 0x0000000000067941 */ /* 0x001fea0003800200 */
.L_x_64:
[----:B------:R-:W0:Y:S01]  /*3700*/  LDCU UR4, c[0x0][0x394] ;  /* 0x00007280ff0477ac */ /* 0x000e220008000800 */
[----:B------:R-:W-:Y:S01]  /*3710*/  ISETP.NE.AND P0, PT, R17, UR38, PT ;  /* 0x0000002611007c0c */ /* 0x000fe2000bf05270 */
[----:B0-----:R-:W-:-:S06]  /*3720*/  ULEA.HI.SX32 UR4, UR4, 0xffffffff, 0x1f ;  /* 0xffffffff04047891 */ /* 0x001fcc000f8ffaff */
[----:B------:R-:W-:-:S13]  /*3730*/  ISETP.NE.AND P0, PT, R17, UR4, P0 ;  /* 0x0000000411007c0c */ /* 0x000fda0008705270 */
[----:B------:R-:W0:Y:S08]  /*3740*/  @!P0 LDC R3, c[0x0][0x390] ;  /* 0x0000e400ff038b82 */ /* 0x000e300000000800 */
[----:B------:R-:W1:Y:S01]  /*3750*/  @!P0 LDC.64 R4, c[0x0][0x388] ;  /* 0x0000e200ff048b82 */ /* 0x000e620000000a00 */
[----:B0-----:R-:W-:-:S04]  /*3760*/  @!P0 IMAD R3, R16, R3, R25 ;  /* 0x0000000310038224 */ /* 0x001fc800078e0219 */
[----:B-1----:R-:W-:-:S06]  /*3770*/  @!P0 IMAD.WIDE R4, R3, 0x4, R4 ;  /* 0x0000000403048825 */ /* 0x002fcc00078e0204 */
[----:B------:R-:W2:Y:S01]  /*3780*/  @!P0 LDG.E R5, desc[UR36][R4.64] ;  /* 0x0000002404058981 */ /* 0x000ea2000c1e1900 */
[----:B------:R-:W-:Y:S01]  /*3790*/  IMAD.SHL.U32 R0, R16, 0x4, RZ ;  /* 0x0000000410007824 */ /* 0x000fe200078e00ff */
[----:B------:R-:W-:-:S04]  /*37a0*/  ISETP.NE.AND P1, PT, R17, UR38, PT ;  /* 0x0000002611007c0c */ /* 0x000fc8000bf25270 */
[C---:B------:R-:W-:Y:S02]  /*37b0*/  ISETP.EQ.AND P2, PT, R0.reuse, RZ, PT ;  /* 0x000000ff0000720c */ /* 0x040fe40003f42270 */
[C---:B------:R-:W-:Y:S02]  /*37c0*/  ISETP.EQ.AND P3, PT, R0.reuse, 0x4, PT ;  /* 0x000000040000780c */ /* 0x040fe40003f62270 */
[C---:B------:R-:W-:Y:S02]  /*37d0*/  ISETP.EQ.AND P4, PT, R0.reuse, 0x8, PT ;  /* 0x000000080000780c */ /* 0x040fe40003f82270 */
[C---:B------:R-:W-:Y:S02]  /*37e0*/  ISETP.EQ.AND P5, PT, R0.reuse, 0xc, PT ;  /* 0x0000000c0000780c */ /* 0x040fe40003fa2270 */
[----:B------:R-:W-:-:S05]  /*37f0*/  ISETP.EQ.AND P6, PT, R0, 0x10, PT ;  /* 0x000000100000780c */ /* 0x000fca0003fc2270 */
[----:B------:R-:W-:Y:S02]  /*3800*/  @P2 IMAD.MOV.U32 R18, RZ, RZ, 0x1 ;  /* 0x00000001ff122424 */ /* 0x000fe400078e00ff */
[----:B------:R-:W-:Y:S02]  /*3810*/  @P3 IMAD.MOV.U32 R19, RZ, RZ, 0x1 ;  /* 0x00000001ff133424 */ /* 0x000fe400078e00ff */
[----:B------:R-:W-:Y:S02]  /*3820*/  @P4 IMAD.MOV.U32 R22, RZ, RZ, 0x1 ;  /* 0x00000001ff164424 */ /* 0x000fe400078e00ff */
[----:B------:R-:W-:Y:S02]  /*3830*/  @P5 IMAD.MOV.U32 R23, RZ, RZ, 0x1 ;  /* 0x00000001ff175424 */ /* 0x000fe400078e00ff */
[----:B------:R-:W-:Y:S02]  /*3840*/  @P6 IMAD.MOV.U32 R24, RZ, RZ, 0x1 ;  /* 0x00000001ff186424 */ /* 0x000fe400078e00ff */
[----:B--2---:R-:W-:Y:S01]  /*3850*/  @!P0 FADD R2, R2, R5 ;  /* 0x0000000502028221 */ /* 0x004fe20000000000 */
[----:B------:R-:W-:Y:S06]  /*3860*/  @!P1 BRA `(.L_x_66) ;  /* 0x0000000000089947 */ /* 0x000fec0003800000 */
[----:B------:R-:W-:Y:S01]  /*3870*/  VIADD R17, R17, 0x1 ;  /* 0x0000000111117836 */ /* 0x000fe20000000000 */
[----:B------:R-:W-:Y:S06]  /*3880*/  BRA `(.L_x_67) ;  /* 0xffffffd400b87947 */ /* 0x000fec000383ffff */
.L_x_66:
[----:B------:R-:W-:Y:S05]  /*3890*/  BSYNC.RECONVERGENT B7 ;  /* 0x0000000000077941 */ /* 0x000fea0003800200 */
.L_x_45:
[----:B------:R-:W-:Y:S05]  /*38a0*/  BRA `(.L_x_68) ;  /* 0x0000000c00a07947 */ /* 0x000fea0003800000 */
.L_x_44:
[----:B------:R-:W1:Y:S01]  /*38b0*/  LDC.64 R16, c[0x0][0x388] ;  /* 0x0000e200ff107b82 */ /* 0x000e620000000a00 */
[----:B------:R-:W-:Y:S01]  /*38c0*/  UISETP.GE.U32.AND UP0, UPT, UR38, 0x7, UPT ;  /* 0x000000072600788c */ /* 0x000fe2000bf06070 */
[----:B------:R-:W-:Y:S01]  /*38d0*/  VIADD R3, R25, -UR39 ;  /* 0x8000002719037c36 */ /* 0x000fe20008000000 */
[----:B------:R-:W-:Y:S01]  /*38e0*/  UIADD3 UR40, UPT, UPT, UR38, 0x1, URZ ;  /* 0x0000000126287890 */ /* 0x000fe2000fffe0ff */
[----:B------:R-:W-:Y:S02]  /*38f0*/  IMAD.MOV.U32 R22, RZ, RZ, RZ ;  /* 0x000000ffff167224 */ /* 0x000fe400078e00ff */
[----:B------:R-:W-:Y:S02]  /*3900*/  IMAD.MOV.U32 R2, RZ, RZ, RZ ;  /* 0x000000ffff027224 */ /* 0x000fe400078e00ff */
[----:B-1----:R-:W-:Y:S02]  /*3910*/  IMAD.WIDE R16, R3, 0x4, R16 ;  /* 0x0000000403107825 */ /* 0x002fe400078e0210 */
[----:B------:R-:W-:Y:S05]  /*3920*/  BRA.U !UP0, `(.L_x_69) ;  /* 0x0000000508d47547 */ /* 0x000fea000b800000 */
[----:B------:R-:W-:Y:S01]  /*3930*/  ULOP3.LUT UR4, UR40, 0x7ffffff8, URZ, 0xc0, !UPT ;  /* 0x7ffffff828047892 */ /* 0x000fe2000f8ec0ff */
[----:B------:R-:W-:Y:S01]  /*3940*/  BSSY.RECONVERGENT B6, `(.L_x_69) ;  /* 0x0000073000067945 */ /* 0x000fe20003800200 */
[----:B------:R-:W-:Y:S02]  /*3950*/  IMAD.MOV.U32 R19, RZ, RZ, RZ ;  /* 0x000000ffff137224 */ /* 0x000fe400078e00ff */
[----:B------:R-:W-:Y:S02]  /*3960*/  IMAD.MOV.U32 R2, RZ, RZ, RZ ;  /* 0x000000ffff027224 */ /* 0x000fe400078e00ff */
[----:B------:R-:W-:-:S07]  /*3970*/  IMAD.U32 R22, RZ, RZ, UR4 ;  /* 0x00000004ff167e24 */ /* 0x000fce000f8e00ff */
.L_x_80:
[----:B------:R-:W-:Y:S01]  /*3980*/  MOV R0, 0x8 ;  /* 0x0000000800007802 */ /* 0x000fe20000000f00 */
[----:B------:R-:W1:Y:S01]  /*3990*/  LDCU.64 UR4, c[0x4][URZ] ;  /* 0x01000000ff0477ac */ /* 0x000e620008000a00 */
[----:B------:R-:W-:Y:S02]  /*39a0*/  CS2R R6, SRZ ;  /* 0x0000000000067805 */ /* 0x000fe4000001ff00 */
[----:B------:R2:W3:Y:S01]  /*39b0*/  LDC.64 R8, c[0x4][R0] ;  /* 0x0100000000087b82 */ /* 0x0004e20000000a00 */
[----:B-1----:R-:W-:Y:S02]  /*39c0*/  IMAD.U32 R4, RZ, RZ, UR4 ;  /* 0x00000004ff047e24 */ /* 0x002fe4000f8e00ff */
[----:B--2---:R-:W-:-:S07]  /*39d0*/  IMAD.U32 R5, RZ, RZ, UR5 ;  /* 0x00000005ff057e24 */ /* 0x004fce000f8e00ff */
[----:B------:R-:W-:-:S07]  /*39e0*/  LEPC R20, `(.L_x_70) ;  /* 0x000000001014794e */ /* 0x000fce0000000000 */
[----:B0--3--:R-:W-:Y:S05]  /*39f0*/  CALL.ABS.NOINC R8 ;  /* 0x0000000008007343 */ /* 0x009fea0003c00000 */
.L_x_70:
[----:B------:R-:W0:Y:S01]  /*3a00*/  LDC R18, c[0x0][0x394] ;  /* 0x0000e500ff127b82 */ /* 0x000e220000000800 */
[----:B------:R-:W-:Y:S01]  /*3a10*/  ISETP.NE.AND P0, PT, R19, UR38, PT ;  /* 0x0000002613007c0c */ /* 0x000fe2000bf05270 */
[----:B------:R-:W1:Y:S01]  /*3a20*/  LDCU.64 UR4, c[0x4][URZ] ;  /* 0x01000000ff0477ac */ /* 0x000e620008000a00 */
[----:B0-----:R-:W-:-:S04]  /*3a30*/  LEA.HI.SX32 R18, R18, 0xffffffff, 0x1f ;  /* 0xffffffff12127811 */ /* 0x001fc800078ffaff */
[----:B------:R-:W-:-:S13]  /*3a40*/  ISETP.NE.AND P0, PT, R19, R18, P0 ;  /* 0x000000121300720c */ /* 0x000fda0000705270 */
[----:B------:R-:W2:Y:S01]  /*3a50*/  @!P0 LDG.E R3, desc[UR36][R16.64] ;  /* 0x0000002410038981 */ /* 0x000ea2000c1e1900 */
[----:B------:R-:W-:Y:S01]  /*3a60*/  MOV R8, 0x8 ;  /* 0x0000000800087802 */ /* 0x000fe20000000f00 */
[----:B-1----:R-:W-:Y:S01]  /*3a70*/  IMAD.U32 R4, RZ, RZ, UR4 ;  /* 0x00000004ff047e24 */ /* 0x002fe2000f8e00ff */
[----:B------:R-:W-:Y:S01]  /*3a80*/  CS2R R6, SRZ ;  /* 0x0000000000067805 */ /* 0x000fe2000001ff00 */
[----:B------:R-:W-:Y:S02]  /*3a90*/  IMAD.U32 R5, RZ, RZ, UR5 ;  /* 0x00000005ff057e24 */ /* 0x000fe4000f8e00ff */
[----:B------:R-:W-:Y:S01]  /*3aa0*/  VIADD R23, R19, 0x1 ;  /* 0x0000000113177836 */ /* 0x000fe20000000000 */
[----:B------:R-:W0:Y:S02]  /*3ab0*/  LDC.64 R8, c[0x4][R8] ;  /* 0x0100000008087b82 */ /* 0x000e240000000a00 */
[----:B0-2---:R-:W-:-:S07]  /*3ac0*/  @!P0 FADD R2, R2, R3 ;  /* 0x0000000302028221 */ /* 0x005fce0000000000 */
[----:B------:R-:W-:-:S07]  /*3ad0*/  LEPC R20, `(.L_x_71) ;  /* 0x000000001014794e */ /* 0x000fce0000000000 */
[----:B------:R-:W-:Y:S05]  /*3ae0*/  CALL.ABS.NOINC R8 ;  /* 0x0000000008007343 */ /* 0x000fea0003c00000 */
.L_x_71:
[C---:B------:R-:W-:Y:S01]  /*3af0*/  ISETP.NE.AND P0, PT, R23.reuse, UR38, PT ;  /* 0x0000002617007c0c */ /* 0x040fe2000bf05270 */
[----:B------:R-:W0:Y:S03]  /*3b00*/  LDCU.64 UR4, c[0x4][URZ] ;  /* 0x01000000ff0477ac */ /* 0x000e260008000a00 */
[----:B------:R-:W-:-:S13]  /*3b10*/  ISETP.NE.AND P0, PT, R23, R18, P0 ;  /* 0x000000121700720c */ /* 0x000fda0000705270 */
[----:B------:R-:W2:Y:S01]  /*3b20*/  @!P0 LDG.E R3, desc[UR36][R16.64] ;  /* 0x0000002410038981 */ /* 0x000ea2000c1e1900 */
[----:B------:R-:W-:Y:S01]  /*3b30*/  MOV R8, 0x8 ;  /* 0x0000000800087802 */ /* 0x000fe20000000f00 */
[----:B0-----:R-:W-:Y:S01]  /*3b40*/  IMAD.U32 R4, RZ, RZ, UR4 ;  /* 0x00000004ff047e24 */ /* 0x001fe2000f8e00ff */
[----:B------:R-:W-:Y:S01]  /*3b50*/  CS2R R6, SRZ ;  /* 0x0000000000067805 */ /* 0x000fe2000001ff00 */
[----:B------:R-:W-:Y:S02]  /*3b60*/  IMAD.U32 R5, RZ, RZ, UR5 ;  /* 0x00000005ff057e24 */ /* 0x000fe4000f8e00ff */
[----:B------:R-:W-:Y:S01]  /*3b70*/  VIADD R23, R19, 0x2 ;  /* 0x0000000213177836 */ /* 0x000fe20000000000 */
[----:B------:R-:W0:Y:S02]  /*3b80*/  LDC.64 R8, c[0x4][R8] ;  /* 0x0100000008087b82 */ /* 0x000e240000000a00 */
[----:B0-2---:R-:W-:-:S07]  /*3b90*/  @!P0 FADD R2, R2, R3 ;  /* 0x0000000302028221 */ /* 0x005fce0000000000 */
[----:B------:R-:W-:-:S07]  /*3ba0*/  LEPC R20, `(.L_x_72) ;  /* 0x000000001014794e */ /* 0x000fce0000000000 */
[----:B------:R-:W-:Y:S05]  /*3bb0*/  CALL.ABS.NOINC R8 ;  /* 0x0000000008007343 */ /* 0x000fea0003c00000 */
.L_x_72:
        /* <DEDUP_REMOVED lines=13> */
.L_x_73:
        /* <DEDUP_REMOVED lines=13> */
.L_x_74:
        /* <DEDUP_REMOVED lines=13> */
.L_x_75:
        /* <DEDUP_REMOVED lines=13> */
.L_x_76:
        /* <DEDUP_REMOVED lines=13> */
.L_x_77:
[C---:B------:R-:W-:Y:S01]  /*3fd0*/  ISETP.NE.AND P1, PT, R23.reuse, R18, PT ;  /* 0x000000121700720c */ /* 0x040fe20003f25270 */
[----:B------:R-:W-:Y:S01]  /*3fe0*/  BSSY.RECONVERGENT B0, `(.L_x_78) ;  /* 0x0000005000007945 */ /* 0x000fe20003800200 */
[----:B------:R-:W-:-:S13]  /*3ff0*/  ISETP.NE.AND P0, PT, R23, UR38, PT ;  /* 0x0000002617007c0c */ /* 0x000fda000bf05270 */
[----:B------:R-:W-:Y:S05]  /*4000*/  @P0 BRA P1, `(.L_x_79) ;  /* 0x0000000000080947 */ /* 0x000fea0000800000 */
[----:B------:R-:W2:Y:S02]  /*4010*/  LDG.E R3, desc[UR36][R16.64] ;  /* 0x0000002410037981 */ /* 0x000ea4000c1e1900 */
[----:B--2---:R-:W-:-:S07]  /*4020*/  FADD R2, R2, R3 ;  /* 0x0000000302027221 */ /* 0x004fce0000000000 */
.L_x_79:
[----:B------:R-:W-:Y:S05]  /*4030*/  BSYNC.RECONVERGENT B0 ;  /* 0x0000000000007941 */ /* 0x000fea0003800200 */
.L_x_78:
[----:B------:R-:W-:-:S05]  /*4040*/  VIADD R19, R19, 0x8 ;  /* 0x0000000813137836 */ /* 0x000fca0000000000 */
[----:B------:R-:W-:-:S13]  /*4050*/  ISETP.NE.AND P0, PT, R19, R22, PT ;  /* 0x000000161300720c */ /* 0x000fda0003f05270 */
[----:B------:R-:W-:Y:S05]  /*4060*/  @P0 BRA `(.L_x_80) ;  /* 0xfffffff800440947 */ /* 0x000fea000383ffff */
[----:B------:R-:W-:Y:S05]  /*4070*/  BSYNC.RECONVERGENT B6 ;  /* 0x0000000000067941 */ /* 0x000fea0003800200 */
.L_x_69:
[----:B------:R-:W-:-:S04]  /*4080*/  ULOP3.LUT UR4, UR40, 0x7, URZ, 0xc0, !UPT ;  /* 0x0000000728047892 */ /* 0x000fc8000f8ec0ff */
[----:B------:R-:W-:-:S09]  /*4090*/  UISETP.NE.AND UP0, UPT, UR4, URZ, UPT ;  /* 0x000000ff0400728c */ /* 0x000fd2000bf05270 */
[----:B------:R-:W-:Y:S05]  /*40a0*/  BRA.U !UP0, `(.L_x_68) ;  /* 0x0000000508a07547 */ /* 0x000fea000b800000 */
[----:B------:R-:W1:Y:S01]  /*40b0*/  LDC R19, c[0x0][0x394] ;  /* 0x0000e500ff137b82 */ /* 0x000e620000000800 */
[----:B------:R-:W-:Y:S01]  /*40c0*/  UISETP.GE.U32.AND UP0, UPT, UR4, 0x4, UPT ;  /* 0x000000040400788c */ /* 0x000fe2000bf06070 */
[----:B-1----:R-:W-:-:S08]  /*40d0*/  LEA.HI.SX32 R19, R19, 0xffffffff, 0x1f ;  /* 0xffffffff13137811 */ /* 0x002fd000078ffaff */
[----:B------:R-:W-:Y:S05]  /*40e0*/  BRA.U !UP0, `(.L_x_81) ;  /* 0x0000000108d47547 */ /* 0x000fea000b800000 */
        /* <DEDUP_REMOVED lines=8> */
.L_x_82:
        /* <DEDUP_REMOVED lines=13> */
.L_x_83:
        /* <DEDUP_REMOVED lines=13> */
.L_x_84:
        /* <DEDUP_REMOVED lines=13> */
.L_x_85:
[C---:B------:R-:W-:Y:S02]  /*43e0*/  ISETP.NE.AND P0, PT, R18.reuse, UR38, PT ;  /* 0x0000002612007c0c */ /* 0x040fe4000bf05270 */
[----:B------:R-:W-:-:S13]  /*43f0*/  ISETP.NE.AND P1, PT, R18, R19, PT ;  /* 0x000000131200720c */ /* 0x000fda0003f25270 */
[----:B------:R-:W-:Y:S05]  /*4400*/  @P0 BRA P1, `(.L_x_86) ;  /* 0x0000000000080947 */ /* 0x000fea0000800000 */
[----:B------:R-:W2:Y:S02]  /*4410*/  LDG.E R3, desc[UR36][R16.64] ;  /* 0x0000002410037981 */ /* 0x000ea4000c1e1900 */
[----:B--2---:R-:W-:-:S07]  /*4420*/  FADD R2, R2, R3 ;  /* 0x0000000302027221 */ /* 0x004fce0000000000 */
.L_x_86:
[----:B------:R-:W-:-:S07]  /*4430*/  VIADD R22, R22, 0x4 ;  /* 0x0000000416167836 */ /* 0x000fce0000000000 */
.L_x_81:
[----:B------:R-:W-:-:S09]  /*4440*/  ULOP3.LUT UP0, UR4, UR40, 0x3, URZ, 0xc0, !UPT ;  /* 0x0000000328047892 */ /* 0x000fd2000f80c0ff */
[----:B------:R-:W-:Y:S05]  /*4450*/  BRA.U !UP0, `(.L_x_68) ;  /* 0x0000000108b47547 */ /* 0x000fea000b800000 */
[----:B------:R-:W-:-:S09]  /*4460*/  UISETP.NE.AND UP0, UPT, UR4, 0x1, UPT ;  /* 0x000000010400788c */ /* 0x000fd2000bf05270 */
        /* <DEDUP_REMOVED lines=9> */
.L_x_88:
        /* <DEDUP_REMOVED lines=13> */
.L_x_89:
[C---:B------:R-:W-:Y:S02]  /*45d0*/  ISETP.NE.AND P0, PT, R18.reuse, UR38, PT ;  /* 0x0000002612007c0c */ /* 0x040fe4000bf05270 */
[----:B------:R-:W-:-:S13]  /*45e0*/  ISETP.NE.AND P1, PT, R18, R19, PT ;  /* 0x000000131200720c */ /* 0x000fda0003f25270 */
[----:B------:R-:W-:Y:S05]  /*45f0*/  @P0 BRA P1, `(.L_x_90) ;  /* 0x0000000000080947 */ /* 0x000fea0000800000 */
[----:B------:R-:W2:Y:S02]  /*4600*/  LDG.E R3, desc[UR36][R16.64] ;  /* 0x0000002410037981 */ /* 0x000ea4000c1e1900 */
[----:B--2---:R-:W-:-:S07]  /*4610*/  FADD R2, R2, R3 ;  /* 0x0000000302027221 */ /* 0x004fce0000000000 */
.L_x_90:
[----:B------:R-:W-:-:S07]  /*4620*/  VIADD R22, R22, 0x2 ;  /* 0x0000000216167836 */ /* 0x000fce0000000000 */
.L_x_87:
[----:B------:R-:W1:Y:S02]  /*4630*/  LDCU UR4, c[0x0][0x394] ;  /* 0x00007280ff0477ac */ /* 0x000e640008000800 */
[----:B-1----:R-:W-:-:S09]  /*4640*/  ULOP3.LUT UP0, URZ, UR4, 0x2, URZ, 0xc0, !UPT ;  /* 0x0000000204ff7892 */ /* 0x002fd2000f80c0ff */
[----:B------:R-:W-:Y:S05]  /*4650*/  BRA.U UP0, `(.L_x_68) ;  /* 0x0000000100347547 */ /* 0x000fea000b800000 */
        /* <DEDUP_REMOVED lines=8> */
.L_x_91:
[C---:B------:R-:W-:Y:S02]  /*46e0*/  ISETP.NE.AND P1, PT, R22.reuse, R19, PT ;  /* 0x000000131600720c */ /* 0x040fe40003f25270 */
[----:B------:R-:W-:-:S13]  /*46f0*/  ISETP.NE.AND P0, PT, R22, UR38, PT ;  /* 0x0000002616007c0c */ /* 0x000fda000bf05270 */
[----:B------:R-:W-:Y:S05]  /*4700*/  @P0 BRA P1, `(.L_x_68) ;  /* 0x0000000000080947 */ /* 0x000fea0000800000 */
[----:B------:R-:W2:Y:S02]  /*4710*/  LDG.E R17, desc[UR36][R16.64] ;  /* 0x0000002410117981 */ /* 0x000ea4000c1e1900 */
[----:B--2---:R-:W-:-:S07]  /*4720*/  FADD R2, R2, R17 ;  /* 0x0000001102027221 */ /* 0x004fce0000000000 */
.L_x_68:
[----:B------:R-:W-:Y:S01]  /*4730*/  FMUL R17, R2, 0.5 ;  /* 0x3f00000002117820 */ /* 0x000fe20000400000 */
[----:B------:R-:W-:Y:S06]  /*4740*/  BRA `(.L_x_43) ;  /* 0x00000038000c7947 */ /* 0x000fec0003800000 */
.L_x_42:
[----:B------:R-:W-:-:S09]  /*4750*/  UISETP.GE.AND UP1, UPT, UR38, -0x1, UPT ;  /* 0xffffffff2600788c */ /* 0x000fd2000bf26270 */
[----:B------:R-:W-:Y:S05]  /*4760*/  BRA.U !UP1, `(.L_x_43) ;  /* 0x0000003909047547 */ /* 0x000fea000b800000 */
[----:B------:R-:W-:-:S04]  /*4770*/  ULEA.HI UR38, UR38, UR38, URZ, 0x1 ;  /* 0x0000002626267291 */ /* 0x000fc8000f8f08ff */
[----:B------:R-:W-:Y:S01]  /*4780*/  USHF.R.S32.HI UR38, URZ, 0x1, UR38 ;  /* 0x00000001ff267899 */ /* 0x000fe20008011426 */
[----:B------:R-:W-:Y:S11]  /*4790*/  BRA.U !UP0, `(.L_x_92) ;  /* 0x0000002908a87547 */ /* 0x000ff6000b800000 */
[----:B------:R-:W-:Y:S01]  /*47a0*/  BSSY.RECONVERGENT B7, `(.L_x_93) ;  /* 0x00002a8000077945 */ /* 0x000fe20003800200 */
[----:B------:R-:W-:Y:S01]  /*47b0*/  CS2R R16, SRZ ;  /* 0x0000000000107805 */ /* 0x000fe2000001ff00 */
[----:B------:R-:W-:-:S07]  /*47c0*/  IMAD.MOV.U32 R2, RZ, RZ, -0x1 ;  /* 0xffffffffff027424 */ /* 0x000fce00078e00ff */
.L_x_117:
        /* <DEDUP_REMOVED lines=35> */
[----:B------:R-:W-:Y:S01]  /*4a00*/  ISETP.NE.AND P3, PT, R3, 0x4, PT ;  /* 0x000000040300780c */ /* 0x000fe20003f65270 */
[----:B------:R-:W-:-:S10]  /*4a10*/  IMAD.MOV.U32 R6, RZ, RZ, R3 ;  /* 0x000000ffff067224 */ /* 0x000fd400078e0003 */
[----:B------:R-:W-:-:S04]  /*4a20*/  @!P2 ISETP.NE.AND P4, PT, R23, RZ, PT ;  /* 0x000000ff1700a20c */ /* 0x000fc80003f85270 */
[----:B------:R-:W-:Y:S02]  /*4a30*/  @!P2 FSEL R0, R9, R0, !P4 ;  /* 0x000000000900a208 */ /* 0x000fe40006000000 */
[----:B------:R-:W-:Y:S01]  /*4a40*/  @!P2 SEL R2, R2, 0x3, P4 ;  /* 0x000000030202a807 */ /* 0x000fe20002000000 */
[----:B------:R-:W-:Y:S06]  /*4a50*/  @!P3 BRA `(.L_x_95) ;  /* 0x00000020006cb947 */ /* 0x000fec0003800000 */
[----:B------:R-:W-:-:S05]  /*4a60*/  IMAD.MOV.U32 R8, RZ, RZ, 0x4 ;  /* 0x00000004ff087424 */ /* 0x000fca00078e00ff */
[----:B------:R-:W-:-:S13]  /*4a70*/  ISETP.GE.AND P0, PT, R8, R3, PT ;  /* 0x000000030800720c */ /* 0x000fda0003f06270 */
[----:B------:R-:W-:Y:S05]  /*4a80*/  @P0 BRA `(.L_x_96) ;  /* 0x0000001c00200947 */ /* 0x000fea0003800000 */
[----:B------:R-:W-:Y:S02]  /*4a90*/  IADD3 R7, PT, PT, R3, -R8, RZ ;  /* 0x8000000803077210 */ /* 0x000fe40007ffe0ff */
[----:B------:R-:W-:Y:S02]  /*4aa0*/  PLOP3.LUT P1, PT, PT, PT, PT, 0x80, 0x8 ;  /* 0x000000000008781c */ /* 0x000fe40003f2f070 */
[----:B------:R-:W-:Y:S02]  /*4ab0*/  ISETP.GT.AND P0, PT, R7, 0xc, PT ;  /* 0x0000000c0700780c */ /* 0x000fe40003f04270 */
[----:B------:R-:W-:-:S11]  /*4ac0*/  P2R R11, PR, RZ, 0x2 ;  /* 0x00000002ff0b7803 */ /* 0x000fd60000000000 */
[----:B------:R-:W-:Y:S05]  /*4ad0*/  @!P0 BRA `(.L_x_97) ;  /* 0x0000001000a08947 */ /* 0x000fea0003800000 */
[----:B------:R-:W0:Y:S01]  /*4ae0*/  LDC R20, c[0x0][0x390] ;  /* 0x0000e400ff147b82 */ /* 0x000e220000000800 */
[----:B------:R-:W-:Y:S01]  /*4af0*/  PLOP3.LUT P0, PT, PT, PT, PT, 0x8, 0x80 ;  /* 0x000000000080781c */ /* 0x000fe20003f0e170 */
[----:B------:R-:W-:Y:S01]  /*4b00*/  BSSY.RECONVERGENT B1, `(.L_x_98) ;  /* 0x0000124000017945 */ /* 0x000fe20003800200 */
[----:B------:R-:W-:Y:S02]  /*4b10*/  VIADD R9, R3, 0xfffffff4 ;  /* 0xfffffff403097836 */ /* 0x000fe40000000000 */
[----:B------:R-:W-:-:S03]  /*4b20*/  P2R R11, PR, RZ, 0x1 ;  /* 0x00000001ff0b7803 */ /* 0x000fc60000000000 */
[----:B------:R-:W1:Y:S06]  /*4b30*/  LDC.64 R4, c[0x0][0x388] ;  /* 0x0000e200ff047b82 */ /* 0x000e6c0000000a00 */
.L_x_101:
[----:B0-----:R-:W-:-:S04]  /*4b40*/  IMAD R13, R8, R20, R25 ;  /* 0x00000014080d7224 */ /* 0x001fc800078e0219 */
[----:B-1----:R-:W-:-:S05]  /*4b50*/  IMAD.WIDE R12, R13, 0x4, R4 ;  /* 0x000000040d0c7825 */ /* 0x002fca00078e0204 */
[----:B------:R-:W2:Y:S01]  /*4b60*/  LDG.E R29, desc[UR36][R12.64] ;  /* 0x000000240c1d7981 */ /* 0x000ea2000c1e1900 */
[----:B------:R-:W-:-:S05]  /*4b70*/  IMAD.WIDE R6, R20, 0x4, R12 ;  /* 0x0000000414067825 */ /* 0x000fca00078e020c */
[----:B------:R0:W3:Y:S02]  /*4b80*/  LDG.E R27, desc[UR36][R6.64] ;  /* 0x00000024061b7981 */ /* 0x0000e4000c1e1900 */
[----:B0-----:R-:W-:-:S05]  /*4b90*/  IMAD.WIDE R6, R20, 0x4, R6 ;  /* 0x0000000414067825 */ /* 0x001fca00078e0206 */
[----:B------:R-:W4:Y:S01]  /*4ba0*/  LDG.E R15, desc[UR36][R6.64] ;  /* 0x00000024060f7981 */ /* 0x000f22000c1e1900 */
[----:B------:R-:W-:Y:S02]  /*4bb0*/  IMAD.SHL.U32 R26, R8, 0x4, RZ ;  /* 0x00000004081a7824 */ /* 0x000fe400078e00ff */
[----:B------:R-:W-:-:S05]  /*4bc0*/  IMAD.WIDE R12, R20, 0x4, R6 ;  /* 0x00000004140c7825 */ /* 0x000fca00078e0206 */
[----:B------:R0:W5:Y:S02]  /*4bd0*/  LDG.E R21, desc[UR36][R12.64] ;  /* 0x000000240c157981 */ /* 0x000164000c1e1900 */
[----:B0-----:R-:W-:-:S04]  /*4be0*/  VIADD R13, R8, 0x4 ;  /* 0x00000004080d7836 */ /* 0x001fc80000000000 */
[----:B------:R-:W-:-:S04]  /*4bf0*/  IMAD R7, R13, R20, R25 ;  /* 0x000000140d077224 */ /* 0x000fc800078e0219 */
[----:B------:R-:W-:Y:S01]  /*4c00*/  IMAD.WIDE R6, R7, 0x4, R4 ;  /* 0x0000000407067825 */ /* 0x000fe200078e0204 */
        /* <DEDUP_REMOVED lines=14> */
[C---:B------:R-:W-:Y:S02]  /*4cf0*/  ISETP.EQ.AND P5, PT, R26.reuse, -0x4, !P4 ;  /* 0xfffffffc1a00780c */ /* 0x040fe400067a2270 */
[C---:B------:R-:W-:Y:S02]  /*4d00*/  ISETP.EQ.AND P0, PT, R26.reuse, RZ, !P4 ;  /* 0x000000ff1a00720c */ /* 0x040fe40006702270 */
[----:B------:R-:W-:-:S09]  /*4d10*/  ISETP.EQ.AND P1, PT, R26, 0x4, !P4 ;  /* 0x000000041a00780c */ /* 0x000fd20006722270 */
[----:B------:R-:W-:Y:S01]  /*4d20*/  @P5 IMAD.MOV.U32 R10, RZ, RZ, R18 ;  /* 0x000000ffff0a5224 */ /* 0x000fe200078e0012 */
[C---:B------:R-:W-:Y:S01]  /*4d30*/  ISETP.EQ.AND P5, PT, R26.reuse, 0x8, !P4 ;  /* 0x000000081a00780c */ /* 0x040fe200067a2270 */
[----:B------:R-:W-:Y:S01]  /*4d40*/  @P0 IMAD.MOV.U32 R10, RZ, RZ, R19 ;  /* 0x000000ffff0a0224 */ /* 0x000fe200078e0013 */
[----:B------:R-:W-:Y:S01]  /*4d50*/  ISETP.EQ.AND P0, PT, R26, 0xc, !P4 ;  /* 0x0000000c1a00780c */ /* 0x000fe20006702270 */
[----:B------:R-:W-:-:S10]  /*4d60*/  @P1 IMAD.MOV.U32 R10, RZ, RZ, R22 ;  /* 0x000000ffff0a1224 */ /* 0x000fd400078e0016 */
[----:B------:R-:W-:Y:S02]  /*4d70*/  @P5 IMAD.MOV.U32 R10, RZ, RZ, R23 ;  /* 0x000000ffff0a5224 */ /* 0x000fe400078e0017 */
[----:B------:R-:W-:-:S05]  /*4d80*/  @P0 IMAD.MOV.U32 R10, RZ, RZ, R24 ;  /* 0x000000ffff0a0224 */ /* 0x000fca00078e0018 */
[----:B------:R-:W-:-:S04]  /*4d90*/  @!P4 ISETP.NE.AND P0, PT, R10, RZ, PT ;  /* 0x000000ff0a00c20c */ /* 0x000fc80003f05270 */
[----:B------:R-:W-:-:S04]  /*4da0*/  @!P4 FSEL R0, R27, R0, !P0 ;  /* 0x000000001b00c208 */ /* 0x000fc80004000000 */
[----:B----4-:R-:W-:-:S04]  /*4db0*/  FSETP.GEU.AND P1, PT, R15, R0, PT ;  /* 0x000000000f00720b */ /* 0x010fc80003f2e000 */
[C---:B------:R-:W-:Y:S02]  /*4dc0*/  ISETP.EQ.AND P0, PT, R26.reuse, -0x8, !P1 ;  /* 0xfffffff81a00780c */ /* 0x040fe40004f02270 */
[----:B------:R-:W-:-:S11]  /*4dd0*/  ISETP.EQ.AND P5, PT, R26, -0x4, !P1 ;  /* 0xfffffffc1a00780c */ /* 0x000fd60004fa2270 */
[----:B------:R-:W-:Y:S01]  /*4de0*/  @P0 IMAD.MOV.U32 R14, RZ, RZ, R18 ;  /* 0x000000ffff0e0224 */ /* 0x000fe200078e0012 */
[C---:B------:R-:W-:Y:S01]  /*4df0*/  ISETP.EQ.AND P0, PT, R26.reuse, RZ, !P1 ;  /* 0x000000ff1a00720c */ /* 0x040fe20004f02270 */
[----:B------:R-:W-:Y:S01]  /*4e00*/  @P5 IMAD.MOV.U32 R14, RZ, RZ, R19 ;  /* 0x000000ffff0e5224 */ /* 0x000fe200078e0013 */
[----:B------:R-:W-:-:S11]  /*4e10*/  ISETP.EQ.AND P5, PT, R26, 0x4, !P1 ;  /* 0x000000041a00780c */ /* 0x000fd60004fa2270 */
[----:B------:R-:W-:Y:S01]  /*4e20*/  @P0 IMAD.MOV.U32 R14, RZ, RZ, R22 ;  /* 0x000000ffff0e0224 */ /* 0x000fe200078e0016 */
[----:B------:R-:W-:Y:S01]  /*4e30*/  ISETP.EQ.AND P0, PT, R26, 0x8, !P1 ;  /* 0x000000081a00780c */ /* 0x000fe20004f02270 */
        /* <DEDUP_REMOVED lines=14> */
[----:B------:R-:W-:Y:S01]  /*4f20*/  ISETP.EQ.AND P5, PT, R26, 0x4, !P0 ;  /* 0x000000041a00780c */ /* 0x000fe200047a2270 */
[----:B0-----:R-:W-:-:S12]  /*4f30*/  IMAD.WIDE R6, R20, 0x4, R6 ;  /* 0x0000000414067825 */ /* 0x001fd800078e0206 */
[----:B------:R-:W-:-:S05]  /*4f40*/  @P5 IMAD.MOV.U32 R12, RZ, RZ, R24 ;  /* 0x000000ffff0c5224 */ /* 0x000fca00078e0018 */
[----:B------:R-:W-:-:S04]  /*4f50*/  @!P0 ISETP.NE.AND P5, PT, R12, RZ, PT ;  /* 0x000000ff0c00820c */ /* 0x000fc80003fa5270 */
[----:B------:R-:W-:Y:S02]  /*4f60*/  @!P0 FSEL R0, R21, R0, !P5 ;  /* 0x0000000015008208 */ /* 0x000fe40006800000 */
[----:B------:R0:W3:Y:S01]  /*4f70*/  LDG.E R21, desc[UR36][R6.64] ;  /* 0x0000002406157981 */ /* 0x0000e2000c1e1900 */
[----:B------:R-:W-:Y:S01]  /*4f80*/  ISETP.NE.OR P5, PT, R10, RZ, P4 ;  /* 0x000000ff0a00720c */ /* 0x000fe200027a5670 */
[----:B------:R-:W-:Y:S01]  /*4f90*/  IMAD.SHL.U32 R10, R13, 0x4, RZ ;  /* 0x000000040d0a7824 */ /* 0x000fe200078e00ff */
[----:B------:R-:W-:Y:S02]  /*4fa0*/  @!P3 SEL R2, R8, R2, !P2 ;  /* 0x000000020802b207 */ /* 0x000fe40005000000 */
[----:B------:R-:W-:Y:S01]  /*4fb0*/  ISETP.NE.OR P2, PT, R14, RZ, P1 ;  /* 0x000000ff0e00720c */ /* 0x000fe20000f45670 */
[----:B0-----:R-:W-:-:S08]  /*4fc0*/  IMAD.WIDE R6, R20, 0x4, R6 ;  /* 0x0000000414067825 */ /* 0x001fd000078e0206 */
[----:B------:R-:W-:Y:S01]  /*4fd0*/  @!P5 VIADD R2, R8, 0x1 ;  /* 0x000000010802d836 */ /* 0x000fe20000000000 */
[----:B--2---:R-:W-:-:S04]  /*4fe0*/  FSETP.GEU.AND P3, PT, R15, R0, PT ;  /* 0x000000000f00720b */ /* 0x004fc80003f6e000 */
[----:B------:R-:W-:-:S13]  /*4ff0*/  ISETP.EQ.AND P6, PT, R10, RZ, !P3 ;  /* 0x000000ff0a00720c */ /* 0x000fda0005fc2270 */
[----:B------:R-:W-:Y:S01]  /*5000*/  @P6 IMAD.MOV.U32 R14, RZ, RZ, R18 ;  /* 0x000000ffff0e6224 */ /* 0x000fe200078e0012 */
[----:B------:R-:W-:-:S13]  /*5010*/  ISETP.EQ.AND P6, PT, R10, 0x4, !P3 ;  /* 0x000000040a00780c */ /* 0x000fda0005fc2270 */
        /* <DEDUP_REMOVED lines=9> */
[----:B------:R-:W2:Y:S02]  /*50b0*/  LDG.E R15, desc[UR36][R6.64] ;  /* 0x00000024060f7981 */ /* 0x000ea4000c1e1900 */
        /* <DEDUP_REMOVED lines=9> */
[----:B------:R-:W-:Y:S01]  /*5150*/  ISETP.EQ.AND P6, PT, R10, 0xc, !P4 ;  /* 0x0000000c0a00780c */ /* 0x000fe200067c2270 */
[----:B------:R-:W-:-:S12]  /*5160*/  @!P2 VIADD R2, R8, 0x2 ;  /* 0x000000020802a836 */ /* 0x000fd80000000000 */
[----:B------:R-:W-:-:S05]  /*5170*/  @P6 IMAD.MOV.U32 R14, RZ, RZ, R24 ;  /* 0x000000ffff0e6224 */ /* 0x000fca00078e0018 */
[----:B------:R-:W-:-:S04]  /*5180*/  @!P4 ISETP.NE.AND P2, PT, R14, RZ, PT ;  /* 0x000000ff0e00c20c */ /* 0x000fc80003f45270 */
[----:B------:R-:W-:Y:S01]  /*5190*/  @!P4 FSEL R0, R21, R0, !P2 ;  /* 0x000000001500c208 */ /* 0x000fe20005000000 */
[----:B------:R-:W-:-:S05]  /*51a0*/  IMAD.WIDE R26, R20, 0x4, R6 ;  /* 0x00000004141a7825 */ /* 0x000fca00078e0206 */
[----:B------:R-:W3:Y:S01]  /*51b0*/  LDG.E R21, desc[UR36][R26.64] ;  /* 0x000000241a157981 */ /* 0x000ee2000c1e1900 */
        /* <DEDUP_REMOVED lines=12> */
[----:B------:R-:W-:-:S10]  /*5280*/  @!P2 IMAD.MOV.U32 R12, RZ, RZ, R28 ;  /* 0x000000ffff0ca224 */ /* 0x000fd400078e001c */
[----:B------:R-:W-:-:S05]  /*5290*/  @!P1 VIADD R2, R8, 0x3 ;  /* 0x0000000308029836 */ /* 0x000fca0000000000 */
[----:B------:R-:W-:Y:S01]  /*52a0*/  @!P3 SEL R2, R13, R2, !P5 ;  /* 0x000000020d02b207 */ /* 0x000fe20006800000 */
[----:B------:R-:W-:-:S04]  /*52b0*/  VIADD R13, R8, 0x8 ;  /* 0x00000008080d7836 */ /* 0x000fc80000000000 */
[----:B------:R-:W-:Y:S01]  /*52c0*/  IMAD R7, R13, R20, R25 ;  /* 0x000000140d077224 */ /* 0x000fe200078e0219 */
[----:B------:R-:W-:-:S03]  /*52d0*/  @!P2 ISETP.NE.AND P1, PT, R12, RZ, PT ;  /* 0x000000ff0c00a20c */ /* 0x000fc60003f25270 */
[----:B------:R-:W-:Y:S01]  /*52e0*/  IMAD.WIDE R6, R7, 0x4, R4 ;  /* 0x0000000407067825 */ /* 0x000fe200078e0204 */
[----:B------:R-:W-:-:S04]  /*52f0*/  @!P2 FSEL R0, R15, R0, !P1 ;  /* 0x000000000f00a208 */ /* 0x000fc80004800000 */
[----:B------:R0:W2:Y:S01]  /*5300*/  LDG.E R15, desc[UR36][R6.64] ;  /* 0x00000024060f7981 */ /* 0x0000a2000c1e1900 */
[----:B---3--:R-:W-:-:S04]  /*5310*/  FSETP.GEU.AND P1, PT, R21, R0, PT ;  /* 0x000000001500720b */ /* 0x008fc80003f2e000 */
[C---:B------:R-:W-:Y:S02]  /*5320*/  ISETP.EQ.AND P0, PT, R10.reuse, -0xc, !P1 ;  /* 0xfffffff40a00780c */ /* 0x040fe40004f02270 */
[C---:B------:R-:W-:Y:S02]  /*5330*/  ISETP.EQ.AND P3, PT, R10.reuse, -0x8, !P1 ;  /* 0xfffffff80a00780c */ /* 0x040fe40004f62270 */
[----:B------:R-:W-:-:S09]  /*5340*/  ISETP.EQ.AND P5, PT, R10, -0x4, !P1 ;  /* 0xfffffffc0a00780c */ /* 0x000fd20004fa2270 */
[----:B------:R-:W-:Y:S01]  /*5350*/  @P0 IMAD.MOV.U32 R26, RZ, RZ, R18 ;  /* 0x000000ffff1a0224 */ /* 0x000fe200078e0012 */
[C---:B------:R-:W-:Y:S01]  /*5360*/  ISETP.EQ.AND P0, PT, R10.reuse, RZ, !P1 ;  /* 0x000000ff0a00720c */ /* 0x040fe20004f02270 */
[----:B------:R-:W-:Y:S01]  /*5370*/  @P3 IMAD.MOV.U32 R26, RZ, RZ, R19 ;  /* 0x000000ffff1a3224 */ /* 0x000fe200078e0013 */
[----:B------:R-:W-:Y:S01]  /*5380*/  ISETP.EQ.AND P3, PT, R10, 0x4, !P1 ;  /* 0x000000040a00780c */ /* 0x000fe20004f62270 */
[----:B------:R-:W-:-:S10]  /*5390*/  @P5 IMAD.MOV.U32 R26, RZ, RZ, R22 ;  /* 0x000000ffff1a5224 */ /* 0x000fd400078e0016 */
[----:B------:R-:W-:Y:S02]  /*53a0*/  @P0 IMAD.MOV.U32 R26, RZ, RZ, R23 ;  /* 0x000000ffff1a0224 */ /* 0x000fe400078e0017 */
[----:B------:R-:W-:-:S04]  /*53b0*/  @P3 IMAD.MOV.U32 R26, RZ, RZ, R24 ;  /* 0x000000ffff1a3224 */ /* 0x000fc800078e0018 */
[----:B------:R-:W-:Y:S02]  /*53c0*/  @!P1 IMAD.MOV.U32 R10, RZ, RZ, R26 ;  /* 0x000000ffff0a9224 */ /* 0x000fe400078e001a */
[----:B0-----:R-:W-:-:S03]  /*53d0*/  IMAD.WIDE R6, R20, 0x4, R6 ;  /* 0x0000000414067825 */ /* 0x001fc600078e0206 */
[----:B------:R-:W-:Y:S02]  /*53e0*/  @!P1 ISETP.NE.AND P0, PT, R10, RZ, PT ;  /* 0x000000ff0a00920c */ /* 0x000fe40003f05270 */
[----:B------:R-:W-:Y:S02]  /*53f0*/  ISETP.NE.OR P5, PT, R14, RZ, P4 ;  /* 0x000000ff0e00720c */ /* 0x000fe400027a5670 */
[----:B------:R-:W-:Y:S02]  /*5400*/  @!P1 FSEL R0, R21, R0, !P0 ;  /* 0x0000000015009208 */ /* 0x000fe40004000000 */
[----:B------:R0:W3:Y:S01]  /*5410*/  LDG.E R21, desc[UR36][R6.64] ;  /* 0x0000002406157981 */ /* 0x0000e2000c1e1900 */
[----:B------:R-:W-:Y:S01]  /*5420*/  IMAD.SHL.U32 R14, R13, 0x4, RZ ;  /* 0x000000040d0e7824 */ /* 0x000fe200078e00ff */
[----:B------:R-:W-:-:S07]  /*5430*/  ISETP.NE.OR P0, PT, R12, RZ, P2 ;  /* 0x000000ff0c00720c */ /* 0x000fce0001705670 */
[----:B------:R-:W-:Y:S02]  /*5440*/  @!P5 VIADD R2, R8, 0x5 ;  /* 0x000000050802d836 */ /* 0x000fe40000000000 */
[----:B0-----:R-:W-:-:S04]  /*5450*/  IMAD.WIDE R6, R20, 0x4, R6 ;  /* 0x0000000414067825 */ /* 0x001fc800078e0206 */
[----:B------:R-:W-:-:S06]  /*5460*/  IMAD.WIDE R26, R20, 0x4, R6 ;  /* 0x00000004141a7825 */ /* 0x000fcc00078e0206 */
[----:B------:R-:W4:Y:S01]  /*5470*/  LDG.E R27, desc[UR36][R26.64] ;  /* 0x000000241a1b7981 */ /* 0x000f22000c1e1900 */
        /* <DEDUP_REMOVED lines=27> */
[----:B------:R-:W-:-:S04]  /*5630*/  @!P4 FSEL R0, R21, R0, !P0 ;  /* 0x000000001500c208 */ /* 0x000fc80004000000 */
        /* <DEDUP_REMOVED lines=21> */
[----:B----4-:R-:W-:-:S04]  /*5790*/  FSETP.GEU.AND P2, PT, R27, R0, PT ;  /* 0x000000001b00720b */ /* 0x010fc80003f4e000 */
[C---:B------:R-:W-:Y:S02]  /*57a0*/  ISETP.EQ.AND P1, PT, R14.reuse, -0xc, !P2 ;  /* 0xfffffff40e00780c */ /* 0x040fe40005722270 */
[C---:B------:R-:W-:Y:S02]  /*57b0*/  ISETP.EQ.AND P3, PT, R14.reuse, -0x8, !P2 ;  /* 0xfffffff80e00780c */ /* 0x040fe40005762270 */
[----:B------:R-:W-:-:S09]  /*57c0*/  ISETP.EQ.AND P5, PT, R14, -0x4, !P2 ;  /* 0xfffffffc0e00780c */ /* 0x000fd200057a2270 */
[----:B------:R-:W-:Y:S01]  /*57d0*/  @P1 IMAD.MOV.U32 R21, RZ, RZ, R18 ;  /* 0x000000ffff151224 */ /* 0x000fe200078e0012 */
[C---:B------:R-:W-:Y:S01]  /*57e0*/  ISETP.EQ.AND P1, PT, R14.reuse, RZ, !P2 ;  /* 0x000000ff0e00720c */ /* 0x040fe20005722270 */
[----:B------:R-:W-:Y:S01]  /*57f0*/  @P3 IMAD.MOV.U32 R21, RZ, RZ, R19 ;  /* 0x000000ffff153224 */ /* 0x000fe200078e0013 */
[----:B------:R-:W-:Y:S01]  /*5800*/  ISETP.EQ.AND P3, PT, R14, 0x4, !P2 ;  /* 0x000000040e00780c */ /* 0x000fe20005762270 */
[----:B------:R-:W-:Y:S02]  /*5810*/  @P5 IMAD.MOV.U32 R21, RZ, RZ, R22 ;  /* 0x000000ffff155224 */ /* 0x000fe400078e0016 */
[----:B0-----:R-:W-:-:S08]  /*5820*/  IMAD.WIDE R6, R20, 0x4, R6 ;  /* 0x0000000414067825 */ /* 0x001fd000078e0206 */
[----:B------:R-:W-:Y:S02]  /*5830*/  @P1 IMAD.MOV.U32 R21, RZ, RZ, R23 ;  /* 0x000000ffff151224 */ /* 0x000fe400078e0017 */
[----:B------:R-:W-:-:S04]  /*5840*/  @P3 IMAD.MOV.U32 R21, RZ, RZ, R24 ;  /* 0x000000ffff153224 */ /* 0x000fc800078e0018 */
[----:B------:R-:W-:Y:S02]  /*5850*/  @!P2 IMAD.MOV.U32 R14, RZ, RZ, R21 ;  /* 0x000000ffff0ea224 */ /* 0x000fe400078e0015 */
[----:B------:R0:W3:Y:S03]  /*5860*/  LDG.E R21, desc[UR36][R6.64] ;  /* 0x0000002406157981 */ /* 0x0000e6000c1e1900 */
[----:B------:R-:W-:Y:S02]  /*5870*/  @!P2 ISETP.NE.AND P1, PT, R14, RZ, PT ;  /* 0x000000ff0e00a20c */ /* 0x000fe40003f25270 */
[----:B------:R-:W-:Y:S02]  /*5880*/  ISETP.NE.OR P5, PT, R12, RZ, P4 ;  /* 0x000000ff0c00720c */ /* 0x000fe400027a5670 */
[----:B------:R-:W-:Y:S01]  /*5890*/  @!P2 FSEL R0, R27, R0, !P1 ;  /* 0x000000001b00a208 */ /* 0x000fe20004800000 */
[----:B------:R-:W-:Y:S01]  /*58a0*/  IMAD.SHL.U32 R12, R13, 0x4, RZ ;  /* 0x000000040d0c7824 */ /* 0x000fe200078e00ff */
[----:B------:R-:W-:-:S09]  /*58b0*/  ISETP.NE.OR P1, PT, R10, RZ, P0 ;  /* 0x000000ff0a00720c */ /* 0x000fd20000725670 */
[----:B------:R-:W-:-:S04]  /*58c0*/  @!P5 VIADD R2, R8, 0x9 ;  /* 0x000000090802d836 */ /* 0x000fc80000000000 */
[----:B------:R-:W-:Y:S02]  /*58d0*/  @!P1 VIADD R2, R8, 0xa ;  /* 0x0000000a08029836 */ /* 0x000fe40000000000 */
[----:B0-----:R-:W-:-:S05]  /*58e0*/  IMAD.WIDE R6, R20, 0x4, R6 ;  /* 0x0000000414067825 */ /* 0x001fca00078e0206 */
        /* <DEDUP_REMOVED lines=13> */
[----:B------:R-:W-:-:S04]  /*59c0*/  @!P3 FSEL R0, R15, R0, !P5 ;  /* 0x000000000f00b208 */ /* 0x000fc80006800000 */
        /* <DEDUP_REMOVED lines=11> */
[----:B------:R-:W-:Y:S01]  /*5a80*/  ISETP.NE.OR P1, PT, R14, RZ, P2 ;  /* 0x000000ff0e00720c */ /* 0x000fe20001725670 */
[----:B------:R-:W-:-:S06]  /*5a90*/  IMAD.WIDE R14, R20, 0x4, R6 ;  /* 0x00000004140e7825 */ /* 0x000fcc00078e0206 */
[----:B------:R-:W2:Y:S01]  /*5aa0*/  LDG.E R15, desc[UR36][R14.64] ;  /* 0x000000240e0f7981 */ /* 0x000ea2000c1e1900 */
[----:B------:R-:W-:-:S04]  /*5ab0*/  @!P4 ISETP.NE.AND P0, PT, R10, RZ, PT ;  /* 0x000000ff0a00c20c */ /* 0x000fc80003f05270 */
[----:B------:R-:W-:Y:S01]  /*5ac0*/  @!P4 FSEL R0, R21, R0, !P0 ;  /* 0x000000001500c208 */ /* 0x000fe20004000000 */
[----:B------:R-:W-:-:S03]  /*5ad0*/  @!P1 VIADD R2, R8, 0xb ;  /* 0x0000000b08029836 */ /* 0x000fc60000000000 */
        /* <DEDUP_REMOVED lines=13> */
[----:B------:R-:W-:Y:S02]  /*5bb0*/  ISETP.NE.OR P2, PT, R10, RZ, P4 ;  /* 0x000000ff0a00720c */ /* 0x000fe40002745670 */
[----:B------:R-:W-:Y:S02]  /*5bc0*/  @!P3 SEL R2, R13, R2, !P5 ;  /* 0x000000020d02b207 */ /* 0x000fe40006800000 */
[----:B------:R-:W-:Y:S01]  /*5bd0*/  ISETP.NE.OR P3, PT, R6, RZ, P0 ;  /* 0x000000ff0600720c */ /* 0x000fe20000765670 */
[----:B------:R-:W-:Y:S08]  /*5be0*/  BSSY.RECONVERGENT B2, `(.L_x_99) ;  /* 0x0000012000027945 */ /* 0x000ff00003800200 */
[----:B------:R-:W-:-:S04]  /*5bf0*/  @!P2 VIADD R2, R8, 0xd ;  /* 0x0000000d0802a836 */ /* 0x000fc80000000000 */
[----:B------:R-:W-:Y:S01]  /*5c00*/  @!P3 VIADD R2, R8, 0xe ;  /* 0x0000000e0802b836 */ /* 0x000fe20000000000 */
[----:B--2---:R-:W-:-:S13]  /*5c10*/  FSETP.GEU.AND P1, PT, R15, R0, PT ;  /* 0x000000000f00720b */ /* 0x004fda0003f2e000 */
[----:B------:R-:W-:Y:S05]  /*5c20*/  @P1 BRA `(.L_x_100) ;  /* 0x0000000000341947 */ /* 0x000fea0003800000 */
[C---:B------:R-:W-:Y:S02]  /*5c30*/  ISETP.EQ.AND P0, PT, R12.reuse, -0xc, PT ;  /* 0xfffffff40c00780c */ /* 0x040fe40003f02270 */
[C---:B------:R-:W-:Y:S02]  /*5c40*/  ISETP.EQ.AND P1, PT, R12.reuse, -0x8, PT ;  /* 0xfffffff80c00780c */ /* 0x040fe40003f22270 */
[C---:B------:R-:W-:Y:S02]  /*5c50*/  ISETP.EQ.AND P2, PT, R12.reuse, -0x4, PT ;  /* 0xfffffffc0c00780c */ /* 0x040fe40003f42270 */
[----:B------:R-:W-:-:S07]  /*5c60*/  ISETP.EQ.AND P3, PT, R12, RZ, PT ;  /* 0x000000ff0c00720c */ /* 0x000fce0003f62270 */
        /* <DEDUP_REMOVED lines=9> */
.L_x_100:
[----:B------:R-:W-:Y:S05]  /*5d00*/  BSYNC.RECONVERGENT B2 ;  /* 0x0000000000027941 */ /* 0x000fea0003800200 */
.L_x_99:
[----:B------:R-:W-:-:S05]  /*5d10*/  VIADD R8, R8, 0x10 ;  /* 0x0000001008087836 */ /* 0x000fca0000000000 */
[----:B------:R-:W-:-:S13]  /*5d20*/  ISETP.GE.AND P0, PT, R8, R9, PT ;  /* 0x000000090800720c */ /* 0x000fda0003f06270 */
[----:B------:R-:W-:Y:S05]  /*5d30*/  @!P0 BRA `(.L_x_101) ;  /* 0xffffffec00808947 */ /* 0x000fea000383ffff */
[----:B------:R-:W-:Y:S05]  /*5d40*/  BSYNC.RECONVERGENT B1 ;  /* 0x0000000000017941 */ /* 0x000fea0003800200 */
.L_x_98:
[----:B------:R-:W-:-:S07]  /*5d50*/  IMAD.MOV.U32 R6, RZ, RZ, R3 ;  /* 0x000000ffff067224 */ /* 0x000fce00078e0003 */
.L_x_97:
[----:B------:R-:W-:Y:S01]  /*5d60*/  IMAD.IADD R7, R3, 0x1, -R8 ;  /* 0x0000000103077824 */ /* 0x000fe200078e0a08 */
[----:B------:R-:W-:Y:S04]  /*5d70*/  BSSY.RECONVERGENT B1, `(.L_x_102) ;  /* 0x0000096000017945 */ /* 0x000fe80003800200 */
[----:B------:R-:W-:-:S13]  /*5d80*/  ISETP.GT.AND P0, PT, R7, 0x4, PT ;  /* 0x000000040700780c */ /* 0x000fda0003f04270 */
[----:B------:R-:W-:Y:S05]  /*5d90*/  @!P0 BRA `(.L_x_103) ;  /* 0x00000008004c8947 */ /* 0x000fea0003800000 */
[----:B------:R-:W-:-:S04]  /*5da0*/  IMAD R13, R8, R20, R25 ;  /* 0x00000014080d7224 */ /* 0x000fc800078e0219 */
[----:B------:R-:W-:-:S05]  /*5db0*/  IMAD.WIDE R12, R13, 0x4, R4 ;  /* 0x000000040d0c7825 */ /* 0x000fca00078e0204 */
[----:B------:R0:W2:Y:S01]  /*5dc0*/  LDG.E R9, desc[UR36][R12.64] ;  /* 0x000000240c097981 */ /* 0x0000a2000c1e1900 */
[----:B------:R-:W-:-:S05]  /*5dd0*/  IMAD.WIDE R10, R20, 0x4, R12 ;  /* 0x00000004140a7825 */ /* 0x000fca00078e020c */
[----:B------:R-:W3:Y:S01]  /*5de0*/  LDG.E R21, desc[UR36][R10.64] ;  /* 0x000000240a157981 */ /* 0x000ee2000c1e1900 */
[----:B------:R-:W-:-:S05]  /*5df0*/  IMAD.WIDE R6, R20, 0x4, R10 ;  /* 0x0000000414067825 */ /* 0x000fca00078e020a */
[----:B------:R-:W4:Y:S01]  /*5e00*/  LDG.E R27, desc[UR36][R6.64] ;  /* 0x00000024061b7981 */ /* 0x000f22000c1e1900 */
[----:B------:R-:W-:-:S06]  /*5e10*/  IMAD.WIDE R14, R20, 0x4, R6 ;  /* 0x00000004140e7825 */ /* 0x000fcc00078e0206 */
[----:B------:R-:W5:Y:S01]  /*5e20*/  LDG.E R15, desc[UR36][R14.64] ;  /* 0x000000240e0f7981 */ /* 0x000f62000c1e1900 */
[----:B------:R-:W-:-:S04]  /*5e30*/  VIADD R29, R8, 0x4 ;  /* 0x00000004081d7836 */ /* 0x000fc80000000000 */
[----:B------:R-:W-:-:S04]  /*5e40*/  IMAD R26, R29, R20, R25 ;  /* 0x000000141d1a7224 */ /* 0x000fc800078e0219 */
[----:B------:R-:W-:-:S05]  /*5e50*/  IMAD.WIDE R4, R26, 0x4, R4 ;  /* 0x000000041a047825 */ /* 0x000fca00078e0204 */
[----:B------:R-:W5:Y:S01]  /*5e60*/  LDG.E R26, desc[UR36][R4.64] ;  /* 0x00000024041a7981 */ /* 0x000f62000c1e1900 */
[----:B0-----:R-:W-:-:S04]  /*5e70*/  IMAD.WIDE R12, R20, 0x4, R4 ;  /* 0x00000004140c7825 */ /* 0x001fc800078e0204 */
[----:B------:R-:W-:Y:S01]  /*5e80*/  IMAD.SHL.U32 R28, R8, 0x4, RZ ;  /* 0x00000004081c7824 */ /* 0x000fe200078e00ff */
[----:B------:R0:W5:Y:S02]  /*5e90*/  LDG.E R11, desc[UR36][R12.64] ;  /* 0x000000240c0b7981 */ /* 0x000164000c1e1900 */
[----:B0-----:R-:W-:-:S05]  /*5ea0*/  IMAD.WIDE R12, R20, 0x4, R12 ;  /* 0x00000004140c7825 */ /* 0x001fca00078e020c */
[----:B------:R0:W5:Y:S02]  /*5eb0*/  LDG.E R5, desc[UR36][R12.64] ;  /* 0x000000240c057981 */ /* 0x000164000c1e1900 */
[----:B0-----:R-:W-:-:S06]  /*5ec0*/  IMAD.WIDE R12, R20, 0x4, R12 ;  /* 0x00000004140c7825 */ /* 0x001fcc00078e020c */
[----:B------:R-:W5:Y:S01]  /*5ed0*/  LDG.E R13, desc[UR36][R12.64] ;  /* 0x000000240c0d7981 */ /* 0x000f62000c1e1900 */
[----:B------:R-:W-:Y:S01]  /*5ee0*/  IMAD.SHL.U32 R10, R29, 0x4, RZ ;  /* 0x000000041d0a7824 */ /* 0x000fe200078e00ff */
        /* <DEDUP_REMOVED lines=29> */
[----:B------:R-:W-:-:S09]  /*60c0*/  ISETP.EQ.AND P4, PT, R28, RZ, !P5 ;  /* 0x000000ff1c00720c */ /* 0x000fd20006f82270 */
        /* <DEDUP_REMOVED lines=9> */
[----:B-----5:R-:W-:-:S04]  /*6160*/  FSETP.GEU.AND P4, PT, R15, R0, PT ;  /* 0x000000000f00720b */ /* 0x020fc80003f8e000 */
[C---:B------:R-:W-:Y:S02]  /*6170*/  ISETP.EQ.AND P3, PT, R28.reuse, -0xc, !P4 ;  /* 0xfffffff41c00780c */ /* 0x040fe40006762270 */
[----:B------:R-:W-:-:S11]  /*6180*/  ISETP.EQ.AND P6, PT, R28, -0x8, !P4 ;  /* 0xfffffff81c00780c */ /* 0x000fd600067c2270 */
[----:B------:R-:W-:Y:S01]  /*6190*/  @P3 IMAD.MOV.U32 R7, RZ, RZ, R18 ;  /* 0x000000ffff073224 */ /* 0x000fe200078e0012 */
[C---:B------:R-:W-:Y:S01]  /*61a0*/  ISETP.EQ.AND P3, PT, R28.reuse, -0x4, !P4 ;  /* 0xfffffffc1c00780c */ /* 0x040fe20006762270 */
[----:B------:R-:W-:Y:S01]  /*61b0*/  @P6 IMAD.MOV.U32 R7, RZ, RZ, R19 ;  /* 0x000000ffff076224 */ /* 0x000fe200078e0013 */
[----:B------:R-:W-:-:S11]  /*61c0*/  ISETP.EQ.AND P6, PT, R28, RZ, !P4 ;  /* 0x000000ff1c00720c */ /* 0x000fd600067c2270 */
[----:B------:R-:W-:Y:S01]  /*61d0*/  @P3 IMAD.MOV.U32 R7, RZ, RZ, R22 ;  /* 0x000000ffff073224 */ /* 0x000fe200078e0016 */
[----:B------:R-:W-:Y:S01]  /*61e0*/  ISETP.EQ.AND P3, PT, R28, 0x4, !P4 ;  /* 0x000000041c00780c */ /* 0x000fe20006762270 */
[----:B------:R-:W-:-:S12]  /*61f0*/  @P6 IMAD.MOV.U32 R7, RZ, RZ, R23 ;  /* 0x000000ffff076224 */ /* 0x000fd800078e0017 */
[----:B------:R-:W-:-:S04]  /*6200*/  @P3 IMAD.MOV.U32 R7, RZ, RZ, R24 ;  /* 0x000000ffff073224 */ /* 0x000fc800078e0018 */
[----:B------:R-:W-:-:S05]  /*6210*/  @!P4 IMAD.MOV.U32 R9, RZ, RZ, R7 ;  /* 0x000000ffff09c224 */ /* 0x000fca00078e0007 */
[----:B------:R-:W-:-:S04]  /*6220*/  @!P4 ISETP.NE.AND P3, PT, R9, RZ, PT ;  /* 0x000000ff0900c20c */ /* 0x000fc80003f65270 */
[----:B------:R-:W-:-:S04]  /*6230*/  @!P4 FSEL R0, R15, R0, !P3 ;  /* 0x000000000f00c208 */ /* 0x000fc80005800000 */
[----:B------:R-:W-:-:S04]  /*6240*/  FSETP.GEU.AND P3, PT, R26, R0, PT ;  /* 0x000000001a00720b */ /* 0x000fc80003f6e000 */
[----:B------:R-:W-:-:S13]  /*6250*/  ISETP.EQ.AND P6, PT, R10, RZ, !P3 ;  /* 0x000000ff0a00720c */ /* 0x000fda0005fc2270 */
[----:B------:R-:W-:Y:S02]  /*6260*/  @P6 MOV R7, R18 ;  /* 0x0000001200076202 */ /* 0x000fe40000000f00 */
[----:B------:R-:W-:-:S13]  /*6270*/  ISETP.EQ.AND P6, PT, R10, 0x4, !P3 ;  /* 0x000000040a00780c */ /* 0x000fda0005fc2270 */
[----:B------:R-:W-:Y:S01]  /*6280*/  @P6 IMAD.MOV.U32 R7, RZ, RZ, R19 ;  /* 0x000000ffff076224 */ /* 0x000fe200078e0013 */
[----:B------:R-:W-:-:S13]  /*6290*/  ISETP.EQ.AND P6, PT, R10, 0x8, !P3 ;  /* 0x000000080a00780c */ /* 0x000fda0005fc2270 */
[----:B------:R-:W-:Y:S01]  /*62a0*/  @P6 IMAD.MOV.U32 R7, RZ, RZ, R22 ;  /* 0x000000ffff076224 */ /* 0x000fe200078e0016 */
[----:B------:R-:W-:-:S13]  /*62b0*/  ISETP.EQ.AND P6, PT, R10, 0xc, !P3 ;  /* 0x0000000c0a00780c */ /* 0x000fda0005fc2270 */
[----:B------:R-:W-:Y:S01]  /*62c0*/  @P6 IMAD.MOV.U32 R7, RZ, RZ, R23 ;  /* 0x000000ffff076224 */ /* 0x000fe200078e0017 */
[----:B------:R-:W-:Y:S02]  /*62d0*/  ISETP.EQ.AND P6, PT, R10, 0x10, !P3 ;  /* 0x000000100a00780c */ /* 0x000fe40005fc2270 */
[----:B------:R-:W-:-:S11]  /*62e0*/  @!P1 SEL R2, R8, R2, !P2 ;  /* 0x0000000208029207 */ /* 0x000fd60005000000 */
[----:B------:R-:W-:Y:S01]  /*62f0*/  @P6 IMAD.MOV.U32 R7, RZ, RZ, R24 ;  /* 0x000000ffff076224 */ /* 0x000fe200078e0018 */
[----:B------:R-:W-:-:S04]  /*6300*/  ISETP.NE.OR P6, PT, R4, RZ, P0 ;  /* 0x000000ff0400720c */ /* 0x000fc800007c5670 */
[----:B------:R-:W-:-:S04]  /*6310*/  @!P3 ISETP.NE.AND P2, PT, R7, RZ, PT ;  /* 0x000000ff0700b20c */ /* 0x000fc80003f45270 */
[----:B------:R-:W-:-:S04]  /*6320*/  @!P3 FSEL R0, R26, R0, !P2 ;  /* 0x000000001a00b208 */ /* 0x000fc80005000000 */
[----:B------:R-:W-:Y:S01]  /*6330*/  FSETP.GEU.AND P1, PT, R11, R0, PT ;  /* 0x000000000b00720b */ /* 0x000fe20003f2e000 */
[----:B------:R-:W-:-:S03]  /*6340*/  @!P6 VIADD R2, R8, 0x1 ;  /* 0x000000010802e836 */ /* 0x000fc60000000000 */
        /* <DEDUP_REMOVED lines=10> */
[----:B------:R-:W-:-:S03]  /*63f0*/  ISETP.NE.OR P6, PT, R6, RZ, P5 ;  /* 0x000000ff0600720c */ /* 0x000fc60002fc5670 */
[----:B------:R-:W-:-:S05]  /*6400*/  @!P1 IMAD.MOV.U32 R6, RZ, RZ, R4 ;  /* 0x000000ffff069224 */ /* 0x000fca00078e0004 */
[----:B------:R-:W-:-:S04]  /*6410*/  @!P1 ISETP.NE.AND P0, PT, R6, RZ, PT ;  /* 0x000000ff0600920c */ /* 0x000fc80003f05270 */
[----:B------:R-:W-:Y:S01]  /*6420*/  @!P1 FSEL R0, R11, R0, !P0 ;  /* 0x000000000b009208 */ /* 0x000fe20004000000 */
[----:B------:R-:W-:-:S03]  /*6430*/  @!P6 VIADD R2, R8, 0x2 ;  /* 0x000000020802e836 */ /* 0x000fc60000000000 */
[----:B------:R-:W-:Y:S02]  /*6440*/  FSETP.GEU.AND P0, PT, R5, R0, PT ;  /* 0x000000000500720b */ /* 0x000fe40003f0e000 */
[----:B------:R-:W-:Y:S02]  /*6450*/  ISETP.NE.OR P6, PT, R9, RZ, P4 ;  /* 0x000000ff0900720c */ /* 0x000fe400027c5670 */
[----:B------:R-:W-:-:S11]  /*6460*/  ISETP.EQ.AND P5, PT, R10, -0x8, !P0 ;  /* 0xfffffff80a00780c */ /* 0x000fd600047a2270 */
[----:B------:R-:W-:Y:S01]  /*6470*/  @!P6 VIADD R2, R8, 0x3 ;  /* 0x000000030802e836 */ /* 0x000fe20000000000 */
[C---:B------:R-:W-:Y:S01]  /*6480*/  ISETP.EQ.AND P6, PT, R10.reuse, -0x4, !P0 ;  /* 0xfffffffc0a00780c */ /* 0x040fe200047c2270 */
[----:B------:R-:W-:Y:S01]  /*6490*/  @P5 IMAD.MOV.U32 R4, RZ, RZ, R18 ;  /* 0x000000ffff045224 */ /* 0x000fe200078e0012 */
[----:B------:R-:W-:-:S11]  /*64a0*/  ISETP.EQ.AND P5, PT, R10, RZ, !P0 ;  /* 0x000000ff0a00720c */ /* 0x000fd600047a2270 */
[----:B------:R-:W-:Y:S01]  /*64b0*/  @P6 IMAD.MOV.U32 R4, RZ, RZ, R19 ;  /* 0x000000ffff046224 */ /* 0x000fe200078e0013 */
[C---:B------:R-:W-:Y:S01]  /*64c0*/  ISETP.EQ.AND P6, PT, R10.reuse, 0x4, !P0 ;  /* 0x000000040a00780c */ /* 0x040fe200047c2270 */
[----:B------:R-:W-:Y:S01]  /*64d0*/  @P5 IMAD.MOV.U32 R4, RZ, RZ, R22 ;  /* 0x000000ffff045224 */ /* 0x000fe200078e0016 */
[----:B------:R-:W-:Y:S02]  /*64e0*/  ISETP.EQ.AND P5, PT, R10, 0x8, !P0 ;  /* 0x000000080a00780c */ /* 0x000fe400047a2270 */
[----:B------:R-:W-:-:S09]  /*64f0*/  @!P3 SEL R2, R29, R2, !P2 ;  /* 0x000000021d02b207 */ /* 0x000fd20005000000 */
[----:B------:R-:W-:Y:S02]  /*6500*/  @P6 IMAD.MOV.U32 R4, RZ, RZ, R23 ;  /* 0x000000ffff046224 */ /* 0x000fe400078e0017 */
[----:B------:R-:W-:-:S05]  /*6510*/  @P5 IMAD.MOV.U32 R4, RZ, RZ, R24 ;  /* 0x000000ffff045224 */ /* 0x000fca00078e0018 */
[----:B------:R-:W-:-:S04]  /*6520*/  @!P0 ISETP.NE.AND P2, PT, R4, RZ, PT ;  /* 0x000000ff0400820c */ /* 0x000fc80003f45270 */
[----:B------:R-:W-:Y:S02]  /*6530*/  @!P0 FSEL R0, R5, R0, !P2 ;  /* 0x0000000005008208 */ /* 0x000fe40005000000 */
[----:B------:R-:W-:Y:S02]  /*6540*/  ISETP.NE.OR P6, PT, R6, RZ, P1 ;  /* 0x000000ff0600720c */ /* 0x000fe40000fc5670 */
[----:B------:R-:W-:Y:S02]  /*6550*/  FSETP.GEU.AND P1, PT, R13, R0, PT ;  /* 0x000000000d00720b */ /* 0x000fe40003f2e000 */
[----:B------:R-:W-:Y:S01]  /*6560*/  ISETP.NE.OR P3, PT, R4, RZ, P0 ;  /* 0x000000ff0400720c */ /* 0x000fe20000765670 */
[----:B------:R-:W-:Y:S01]  /*6570*/  BSSY.RECONVERGENT B2, `(.L_x_104) ;  /* 0x0000013000027945 */ /* 0x000fe20003800200 */
[----:B------:R-:W-:-:S04]  /*6580*/  PLOP3.LUT P2, PT, PT, PT, PT, 0x8, 0x80 ;  /* 0x000000000080781c */ /* 0x000fc80003f4e170 */
[----:B------:R-:W-:-:S03]  /*6590*/  P2R R11, PR, RZ, 0x4 ;  /* 0x00000004ff0b7803 */ /* 0x000fc60000000000 */
[----:B------:R-:W-:-:S04]  /*65a0*/  @!P6 VIADD R2, R29, 0x1 ;  /* 0x000000011d02e836 */ /* 0x000fc80000000000 */
[----:B------:R-:W-:Y:S01]  /*65b0*/  @!P3 VIADD R2, R29, 0x2 ;  /* 0x000000021d02b836 */ /* 0x000fe20000000000 */
[----:B------:R-:W-:Y:S06]  /*65c0*/  @P1 BRA `(.L_x_105) ;  /* 0x0000000000341947 */ /* 0x000fec0003800000 */
        /* <DEDUP_REMOVED lines=13> */
.L_x_105:
[----:B------:R-:W-:Y:S05]  /*66a0*/  BSYNC.RECONVERGENT B2 ;  /* 0x0000000000027941 */ /* 0x000fea0003800200 */
.L_x_104:
[----:B------:R-:W-:Y:S02]  /*66b0*/  IMAD.MOV.U32 R6, RZ, RZ, R3 ;  /* 0x000000ffff067224 */ /* 0x000fe400078e0003 */
[----:B------:R-:W-:-:S07]  /*66c0*/  VIADD R8, R29, 0x4 ;  /* 0x000000041d087836 */ /* 0x000fce0000000000 */
.L_x_103:
[----:B------:R-:W-:Y:S05]  /*66d0*/  BSYNC.RECONVERGENT B1 ;  /* 0x0000000000017941 */ /* 0x000fea0003800200 */
.L_x_102:
[----:B------:R-:W-:Y:S02]  /*66e0*/  ISETP.NE.AND P1, PT, R11, RZ, PT ;  /* 0x000000ff0b00720c */ /* 0x000fe40003f25270 */
[----:B------:R-:W-:-:S13]  /*66f0*/  ISETP.EQ.AND P0, PT, R8, R3, PT ;  /* 0x000000030800720c */ /* 0x000fda0003f02270 */
[----:B------:R-:W-:Y:S05]  /*6700*/  @!P1 BRA P0, `(.L_x_95) ;  /* 0x0000000400409947 */ /* 0x000fea0000000000 */
.L_x_96:
[----:B------:R-:W-:Y:S01]  /*6710*/  BSSY.RECONVERGENT B1, `(.L_x_106) ;  /* 0x000004e000017945 */ /* 0x000fe20003800200 */
.L_x_109:
[----:B------:R-:W0:Y:S08]  /*6720*/  LDC R11, c[0x0][0x390] ;  /* 0x0000e400ff0b7b82 */ /* 0x000e300000000800 */
[----:B------:R-:W1:Y:S01]  /*6730*/  LDC.64 R4, c[0x0][0x388] ;  /* 0x0000e200ff047b82 */ /* 0x000e620000000a00 */
[----:B0-----:R-:W-:-:S04]  /*6740*/  IMAD R13, R8, R11, R25 ;  /* 0x0000000b080d7224 */ /* 0x001fc800078e0219 */
[----:B-1----:R-:W-:-:S05]  /*6750*/  IMAD.WIDE R12, R13, 0x4, R4 ;  /* 0x000000040d0c7825 */ /* 0x002fca00078e0204 */
[----:B------:R-:W2:Y:S01]  /*6760*/  LDG.E R9, desc[UR36][R12.64] ;  /* 0x000000240c097981 */ /* 0x000ea2000c1e1900 */
[----:B------:R-:W-:-:S05]  /*6770*/  IMAD.WIDE R4, R11, 0x4, R12 ;  /* 0x000000040b047825 */ /* 0x000fca00078e020c */
[----:B------:R0:W3:Y:S01]  /*6780*/  LDG.E R15, desc[UR36][R4.64] ;  /* 0x00000024040f7981 */ /* 0x0000e2000c1e1900 */
[----:B------:R-:W-:-:S05]  /*6790*/  IMAD.WIDE R6, R11, 0x4, R4 ;  /* 0x000000040b067825 */ /* 0x000fca00078e0204 */
[----:B------:R-:W4:Y:S01]  /*67a0*/  LDG.E R21, desc[UR36][R6.64] ;  /* 0x0000002406157981 */ /* 0x000f22000c1e1900 */
[----:B------:R-:W-:-:S06]  /*67b0*/  IMAD.WIDE R10, R11, 0x4, R6 ;  /* 0x000000040b0a7825 */ /* 0x000fcc00078e0206 */
[----:B------:R-:W5:Y:S01]  /*67c0*/  LDG.E R11, desc[UR36][R10.64] ;  /* 0x000000240a0b7981 */ /* 0x000f62000c1e1900 */
[----:B------:R-:W-:Y:S01]  /*67d0*/  IMAD.SHL.U32 R14, R8, 0x4, RZ ;  /* 0x00000004080e7824 */ /* 0x000fe200078e00ff */
[----:B------:R-:W-:Y:S01]  /*67e0*/  BSSY.RECONVERGENT B2, `(.L_x_107) ;  /* 0x000003d000027945 */ /* 0x000fe20003800200 */
[----:B--2---:R-:W-:-:S04]  /*67f0*/  FSETP.GEU.AND P0, PT, R9, R0, PT ;  /* 0x000000000900720b */ /* 0x004fc80003f0e000 */
[C---:B------:R-:W-:Y:S02]  /*6800*/  ISETP.EQ.AND P1, PT, R14.reuse, RZ, !P0 ;  /* 0x000000ff0e00720c */ /* 0x040fe40004722270 */
        /* <DEDUP_REMOVED lines=22> */
[----:B------:R-:W-:-:S04]  /*6970*/  @P6 IMAD.MOV.U32 R4, RZ, RZ, R24 ;  /* 0x000000ffff046224 */ /* 0x000fc800078e0018 */
[----:B------:R-:W-:-:S05]  /*6980*/  @!P2 IMAD.MOV.U32 R5, RZ, RZ, R4 ;  /* 0x000000ffff05a224 */ /* 0x000fca00078e0004 */
        /* <DEDUP_REMOVED lines=10> */
[----:B------:R-:W-:Y:S01]  /*6a30*/  @P4 IMAD.MOV.U32 R4, RZ, RZ, R22 ;  /* 0x000000ffff044224 */ /* 0x000fe200078e0016 */
[----:B------:R-:W-:-:S09]  /*6a40*/  ISETP.NE.OR P4, PT, R5, RZ, P2 ;  /* 0x000000ff0500720c */ /* 0x000fd20001785670 */
[----:B------:R-:W-:Y:S02]  /*6a50*/  @P5 IMAD.MOV.U32 R4, RZ, RZ, R23 ;  /* 0x000000ffff045224 */ /* 0x000fe400078e0017 */
[----:B------:R-:W-:Y:S02]  /*6a60*/  @P6 IMAD.MOV.U32 R4, RZ, RZ, R24 ;  /* 0x000000ffff046224 */ /* 0x000fe400078e0018 */
[----:B------:R-:W-:-:S03]  /*6a70*/  @!P4 VIADD R2, R8, 0x1 ;  /* 0x000000010802c836 */ /* 0x000fc60000000000 */
[C---:B------:R-:W-:Y:S02]  /*6a80*/  @!P3 ISETP.NE.AND P0, PT, R4.reuse, RZ, PT ;  /* 0x000000ff0400b20c */ /* 0x040fe40003f05270 */
[----:B------:R-:W-:Y:S02]  /*6a90*/  ISETP.NE.OR P1, PT, R4, RZ, P3 ;  /* 0x000000ff0400720c */ /* 0x000fe40001f25670 */
[----:B------:R-:W-:-:S04]  /*6aa0*/  @!P3 FSEL R0, R21, R0, !P0 ;  /* 0x000000001500b208 */ /* 0x000fc80004000000 */
[----:B-----5:R-:W-:-:S07]  /*6ab0*/  FSETP.GEU.AND P0, PT, R11, R0, PT ;  /* 0x000000000b00720b */ /* 0x020fce0003f0e000 */
[----:B------:R-:W-:-:S06]  /*6ac0*/  @!P1 VIADD R2, R8, 0x2 ;  /* 0x0000000208029836 */ /* 0x000fcc0000000000 */
        /* <DEDUP_REMOVED lines=14> */
.L_x_108:
[----:B------:R-:W-:Y:S05]  /*6bb0*/  BSYNC.RECONVERGENT B2 ;  /* 0x0000000000027941 */ /* 0x000fea0003800200 */
.L_x_107:
[----:B------:R-:W-:-:S05]  /*6bc0*/  VIADD R8, R8, 0x4 ;  /* 0x0000000408087836 */ /* 0x000fca0000000000 */
[----:B------:R-:W-:-:S13]  /*6bd0*/  ISETP.NE.AND P0, PT, R8, R3, PT ;  /* 0x000000030800720c */ /* 0x000fda0003f05270 */
[----:B------:R-:W-:Y:S05]  /*6be0*/  @P0 BRA `(.L_x_109) ;  /* 0xfffffff800cc0947 */ /* 0x000fea000383ffff */
[----:B------:R-:W-:Y:S05]  /*6bf0*/  BSYNC.RECONVERGENT B1 ;  /* 0x0000000000017941 */ /* 0x000fea0003800200 */
.L_x_106:
[----:B------:R-:W-:-:S07]  /*6c00*/  IMAD.MOV.U32 R6, RZ, RZ, R3 ;  /* 0x000000ffff067224 */ /* 0x000fce00078e0003 */
.L_x_95:
[----:B------:R-:W-:Y:S05]  /*6c10*/  BSYNC.RECONVERGENT B0 ;  /* 0x0000000000007941 */ /* 0x000fea0003800200 */
.L_x_94:
[----:B------:R-:W1:Y:S08]  /*6c20*/  LDC R9, c[0x0][0x390] ;  /* 0x0000e400ff097b82 */ /* 0x000e700000000800 */
[----:B------:R-:W2:Y:S01]  /*6c30*/  LDC.64 R4, c[0x0][0x388] ;  /* 0x0000e200ff047b82 */ /* 0x000ea20000000a00 */
[----:B-1----:R-:W-:-:S04]  /*6c40*/  IMAD R3, R6, R9, R25 ;  /* 0x0000000906037224 */ /* 0x002fc800078e0219 */
[----:B--2---:R-:W-:-:S05]  /*6c50*/  IMAD.WIDE R4, R3, 0x4, R4 ;  /* 0x0000000403047825 */ /* 0x004fca00078e0204 */
[----:B0-----:R-:W2:Y:S01]  /*6c60*/  LDG.E R7, desc[UR36][R4.64] ;  /* 0x0000002404077981 */ /* 0x001ea2000c1e1900 */
[----:B------:R-:W-:Y:S01]  /*6c70*/  BSSY.RECONVERGENT B0, `(.L_x_110) ;  /* 0x0000011000007945 */ /* 0x000fe20003800200 */
[----:B------:R-:W-:Y:S01]  /*6c80*/  IMAD.SHL.U32 R10, R6, 0x4, RZ ;  /* 0x00000004060a7824 */ /* 0x000fe200078e00ff */
[----:B--2---:R-:W-:-:S13]  /*6c90*/  FSETP.GEU.AND P0, PT, R7, R0, PT ;  /* 0x000000000700720b */ /* 0x004fda0003f0e000 */
[----:B------:R-:W-:Y:S05]  /*6ca0*/  @P0 BRA `(.L_x_111) ;  /* 0x0000000000340947 */ /* 0x000fea0003800000 */
[C---:B------:R-:W-:Y:S02]  /*6cb0*/  ISETP.EQ.AND P0, PT, R10.reuse, RZ, PT ;  /* 0x000000ff0a00720c */ /* 0x040fe40003f02270 */
[C---:B------:R-:W-:Y:S02]  /*6cc0*/  ISETP.EQ.AND P1, PT, R10.reuse, 0x4, PT ;  /* 0x000000040a00780c */ /* 0x040fe40003f22270 */
        /* <DEDUP_REMOVED lines=9> */
[----:B------:R-:W-:Y:S02]  /*6d60*/  FSEL R0, R7, R0, !P0 ;  /* 0x0000000007007208 */ /* 0x000fe40004000000 */
[----:B------:R-:W-:-:S07]  /*6d70*/  SEL R2, R6, R2, !P0 ;  /* 0x0000000206027207 */ /* 0x000fce0004000000 */
.L_x_111:
[----:B------:R-:W-:Y:S05]  /*6d80*/  BSYNC.RECONVERGENT B0 ;  /* 0x0000000000007941 */ /* 0x000fea0003800200 */
.L_x_110:
[----:B------:R-:W0:Y:S02]  /*6d90*/  LDCU UR4, c[0x0][0x394] ;  /* 0x00007280ff0477ac */ /* 0x000e240008000800 */
[----:B0-----:R-:W-:-:S04]  /*6da0*/  ULOP3.LUT UR4, UR4, 0x3, URZ, 0xc0, !UPT ;  /* 0x0000000304047892 */ /* 0x001fc8000f8ec0ff */
[----:B------:R-:W-:-:S09]  /*6db0*/  UISETP.NE.AND UP0, UPT, UR4, 0x1, UPT ;  /* 0x000000010400788c */ /* 0x000fd2000bf05270 */
[----:B------:R-:W-:Y:S05]  /*6dc0*/  BRA.U !UP0, `(.L_x_112) ;  /* 0x00000001088c7547 */ /* 0x000fea000b800000 */
[----:B------:R-:W-:-:S05]  /*6dd0*/  IMAD.WIDE R4, R9, 0x4, R4 ;  /* 0x0000000409047825 */ /* 0x000fca00078e0204 */
[----:B------:R-:W2:Y:S01]  /*6de0*/  LDG.E R7, desc[UR36][R4.64] ;  /* 0x0000002404077981 */ /* 0x000ea2000c1e1900 */
[----:B------:R-:W-:-:S06]  /*6df0*/  IMAD.WIDE R8, R9, 0x4, R4 ;  /* 0x0000000409087825 */ /* 0x000fcc00078e0204 */
[----:B------:R-:W3:Y:S01]  /*6e00*/  LDG.E R9, desc[UR36][R8.64] ;  /* 0x0000002408097981 */ /* 0x000ee2000c1e1900 */
[----:B------:R-:W-:Y:S01]  /*6e10*/  BSSY.RECONVERGENT B0, `(.L_x_112) ;  /* 0x000001e000007945 */ /* 0x000fe20003800200 */
[----:B--2---:R-:W-:-:S04]  /*6e20*/  FSETP.GEU.AND P0, PT, R7, R0, PT ;  /* 0x000000000700720b */ /* 0x004fc80003f0e000 */
        /* <DEDUP_REMOVED lines=10> */
[C---:B------:R-:W-:Y:S02]  /*6ed0*/  @!P0 ISETP.NE.AND P1, PT, R3.reuse, RZ, PT ;  /* 0x000000ff0300820c */ /* 0x040fe40003f25270 */
[----:B------:R-:W-:Y:S02]  /*6ee0*/  ISETP.NE.OR P2, PT, R3, RZ, P0 ;  /* 0x000000ff0300720c */ /* 0x000fe40000745670 */
[----:B------:R-:W-:-:S04]  /*6ef0*/  @!P0 FSEL R0, R7, R0, !P1 ;  /* 0x0000000007008208 */ /* 0x000fc80004800000 */
[----:B---3--:R-:W-:-:S07]  /*6f00*/  FSETP.GEU.AND P1, PT, R9, R0, PT ;  /* 0x000000000900720b */ /* 0x008fce0003f2e000 */
[----:B------:R-:W-:-:S06]  /*6f10*/  @!P2 VIADD R2, R6, 0x1 ;  /* 0x000000010602a836 */ /* 0x000fcc0000000000 */
[----:B------:R-:W-:Y:S05]  /*6f20*/  @P1 BRA `(.L_x_113) ;  /* 0x0000000000301947 */ /* 0x000fea0003800000 */
[C---:B------:R-:W-:Y:S02]  /*6f30*/  ISETP.EQ.AND P0, PT, R10.reuse, -0x8, PT ;  /* 0xfffffff80a00780c */ /* 0x040fe40003f02270 */
[C---:B------:R-:W-:Y:S02]  /*6f40*/  ISETP.EQ.AND P1, PT, R10.reuse, -0x4, PT ;  /* 0xfffffffc0a00780c */ /* 0x040fe40003f22270 */
[C---:B------:R-:W-:Y:S02]  /*6f50*/  ISETP.EQ.AND P2, PT, R10.reuse, RZ, PT ;  /* 0x000000ff0a00720c */ /* 0x040fe40003f42270 */
        /* <DEDUP_REMOVED lines=9> */
.L_x_113:
[----:B------:R-:W-:Y:S05]  /*6ff0*/  BSYNC.RECONVERGENT B0 ;  /* 0x0000000000007941 */ /* 0x000fea0003800200 */
.L_x_112:
[----:B------:R-:W-:Y:S01]  /*7000*/  ISETP.NE.AND P0, PT, R2, -0x1, PT ;  /* 0xffffffff0200780c */ /* 0x000fe20003f05270 */
[----:B------:R-:W-:-:S12]  /*7010*/  BSSY.RECONVERGENT B6, `(.L_x_114) ;  /* 0x000000a000067945 */ /* 0x000fd80003800200 */
[----:B------:R-:W-:Y:S05]  /*7020*/  @P0 BRA `(.L_x_115) ;  /* 0x0000000000200947 */ /* 0x000fea0003800000 */
[----:B------:R-:W-:Y:S01]  /*7030*/  MOV R8, 0x8 ;  /* 0x0000000800087802 */ /* 0x000fe20000000f00 */
[----:B------:R-:W0:Y:S01]  /*7040*/  LDCU.64 UR4, c[0x4][URZ] ;  /* 0x01000000ff0477ac */ /* 0x000e220008000a00 */
[----:B------:R-:W-:-:S04]  /*7050*/  CS2R R6, SRZ ;  /* 0x0000000000067805 */ /* 0x000fc8000001ff00 */
[----:B------:R-:W1:Y:S01]  /*7060*/  LDC.64 R8, c[0x4][R8] ;  /* 0x0100000008087b82 */ /* 0x000e620000000a00 */
[----:B0-----:R-:W-:Y:S02]  /*7070*/  IMAD.U32 R4, RZ, RZ, UR4 ;  /* 0x00000004ff047e24 */ /* 0x001fe4000f8e00ff */
[----:B------:R-:W-:-:S07]  /*7080*/  IMAD.U32 R5, RZ, RZ, UR5 ;  /* 0x00000005ff057e24 */ /* 0x000fce000f8e00ff */
[----:B------:R-:W-:-:S07]  /*7090*/  LEPC R20, `(.L_x_115) ;  /* 0x000000001014794e */ /* 0x000fce0000000000 */
[----:B-1----:R-:W-:Y:S05]  /*70a0*/  CALL.ABS.NOINC R8 ;  /* 0x0000000008007343 */ /* 0x002fea0003c00000 */
.L_x_115:
[----:B------:R-:W-:Y:S05]  /*70b0*/  BSYNC.RECONVERGENT B6 ;  /* 0x0000000000067941 */ /* 0x000fea0003800200 */
.L_x_114:
[----:B------:R-:W-:-:S13]  /*70c0*/  ISETP.NE.AND P0, PT, R16, UR38, PT ;  /* 0x0000002610007c0c */ /* 0x000fda000bf05270 */
        /* <DEDUP_REMOVED lines=21> */
.L_x_116:
[----:B------:R-:W-:Y:S05]  /*7220*/  BSYNC.RECONVERGENT B7 ;  /* 0x0000000000077941 */ /* 0x000fea0003800200 */
.L_x_93:
[----:B------:R-:W-:Y:S05]  /*7230*/  BRA `(.L_x_43) ;  /* 0x0000000c00507947 */ /* 0x000fea0003800000 */
.L_x_92:
[----:B------:R-:W1:Y:S01]  /*7240*/  LDC.64 R18, c[0x0][0x388] ;  /* 0x0000e200ff127b82 */ /* 0x000e620000000a00 */
[----:B------:R-:W-:Y:S01]  /*7250*/  UISETP.GE.U32.AND UP0, UPT, UR38, 0x7, UPT ;  /* 0x000000072600788c */ /* 0x000fe2000bf06070 */
[----:B------:R-:W-:Y:S01]  /*7260*/  VIADD R3, R25, -UR39 ;  /* 0x8000002719037c36 */ /* 0x000fe20008000000 */
[----:B------:R-:W-:Y:S01]  /*7270*/  UIADD3 UR40, UPT, UPT, UR38, 0x1, URZ ;  /* 0x0000000126287890 */ /* 0x000fe2000fffe0ff */
[----:B------:R-:W-:Y:S02]  /*7280*/  IMAD.MOV.U32 R23, RZ, RZ, RZ ;  /* 0x000000ffff177224 */ /* 0x000fe400078e00ff */
[----:B------:R-:W-:Y:S01]  /*7290*/  IMAD.MOV.U32 R17, RZ, RZ, RZ ;  /* 0x000000ffff117224 */ /* 0x000fe200078e00ff */
[----:B------:R-:W-:Y:S01]  /*72a0*/  ULOP3.LUT UR41, UR40, 0x7, URZ, 0xc0, !UPT ;  /* 0x0000000728297892 */ /* 0x000fe2000f8ec0ff */
[----:B-1----:R-:W-:Y:S02]  /*72b0*/  IMAD.WIDE R18, R3, 0x4, R18 ;  /* 0x0000000403127825 */ /* 0x002fe400078e0212 */
[----:B------:R-:W-:Y:S09]  /*72c0*/  BRA.U !UP0, `(.L_x_118) ;  /* 0x0000000508a87547 */ /* 0x000ff2000b800000 */
[----:B------:R-:W-:Y:S01]  /*72d0*/  ULOP3.LUT UR4, UR40, 0xfffffff8, URZ, 0xc0, !UPT ;  /* 0xfffffff828047892 */ /* 0x000fe2000f8ec0ff */
[----:B------:R-:W-:Y:S01]  /*72e0*/  BSSY.RECONVERGENT B6, `(.L_x_118) ;  /* 0x0000068000067945 */ /* 0x000fe20003800200 */
[----:B------:R-:W-:-:S04]  /*72f0*/  CS2R R16, SRZ ;  /* 0x0000000000107805 */ /* 0x000fc8000001ff00 */
[----:B------:R-:W-:-:S07]  /*7300*/  IMAD.U32 R23, RZ, RZ, UR4 ;  /* 0x00000004ff177e24 */ /* 0x000fce000f8e00ff */
.L_x_129:
        /* <DEDUP_REMOVED lines=8> */
.L_x_119:
[----:B------:R-:W-:Y:S01]  /*7390*/  ISETP.NE.AND P0, PT, R16, UR38, PT ;  /* 0x0000002610007c0c */ /* 0x000fe2000bf05270 */
[----:B------:R-:W0:-:S12]  /*73a0*/  LDCU.64 UR4, c[0x4][URZ] ;  /* 0x01000000ff0477ac */ /* 0x000e180008000a00 */
[----:B------:R-:W2:Y:S01]  /*73b0*/  @!P0 LDG.E R0, desc[UR36][R18.64] ;  /* 0x0000002412008981 */ /* 0x000ea2000c1e1900 */
[----:B------:R-:W-:Y:S01]  /*73c0*/  MOV R2, 0x8 ;  /* 0x0000000800027802 */ /* 0x000fe20000000f00 */
[----:B------:R-:W-:Y:S01]  /*73d0*/  VIADD R22, R16, 0x1 ;  /* 0x0000000110167836 */ /* 0x000fe20000000000 */
[----:B------:R-:W-:Y:S01]  /*73e0*/  CS2R R6, SRZ ;  /* 0x0000000000067805 */ /* 0x000fe2000001ff00 */
[----:B0-----:R-:W-:-:S03]  /*73f0*/  IMAD.U32 R4, RZ, RZ, UR4 ;  /* 0x00000004ff047e24 */ /* 0x001fc6000f8e00ff */
[----:B------:R-:W0:Y:S01]  /*7400*/  LDC.64 R2, c[0x4][R2] ;  /* 0x0100000002027b82 */ /* 0x000e220000000a00 */
[----:B------:R-:W-:Y:S02]  /*7410*/  IMAD.U32 R5, RZ, RZ, UR5 ;  /* 0x00000005ff057e24 */ /* 0x000fe4000f8e00ff */
[----:B0-2---:R-:W-:-:S07]  /*7420*/  @!P0 FADD R17, R17, R0 ;  /* 0x0000000011118221 */ /* 0x005fce0000000000 */
[----:B------:R-:W-:-:S07]  /*7430*/  LEPC R20, `(.L_x_120) ;  /* 0x000000001014794e */ /* 0x000fce0000000000 */
[----:B------:R-:W-:Y:S05]  /*7440*/  CALL.ABS.NOINC R2 ;  /* 0x0000000002007343 */ /* 0x000fea0003c00000 */
.L_x_120:
        /* <DEDUP_REMOVED lines=12> */
.L_x_121:
        /* <DEDUP_REMOVED lines=12> */
.L_x_122:
        /* <DEDUP_REMOVED lines=12> */
.L_x_123:
        /* <DEDUP_REMOVED lines=12> */
.L_x_124:
        /* <DEDUP_REMOVED lines=12> */
.L_x_125:
        /* <DEDUP_REMOVED lines=12> */
.L_x_126:
[----:B------:R-:W-:Y:S01]  /*78d0*/  ISETP.NE.AND P0, PT, R22, UR38, PT ;  /* 0x0000002616007c0c */ /* 0x000fe2000bf05270 */
[----:B------:R-:W-:-:S12]  /*78e0*/  BSSY.RECONVERGENT B0, `(.L_x_127) ;  /* 0x0000004000007945 */ /* 0x000fd80003800200 */
[----:B------:R-:W-:Y:S05]  /*78f0*/  @P0 BRA `(.L_x_128) ;  /* 0x0000000000080947 */ /* 0x000fea0003800000 */
[----:B------:R-:W2:Y:S02]  /*7900*/  LDG.E R0, desc[UR36][R18.64] ;  /* 0x0000002412007981 */ /* 0x000ea4000c1e1900 */
[----:B--2---:R-:W-:-:S07]  /*7910*/  FADD R17, R17, R0 ;  /* 0x0000000011117221 */ /* 0x004fce0000000000 */
.L_x_128:
[----:B------:R-:W-:Y:S05]  /*7920*/  BSYNC.RECONVERGENT B0 ;  /* 0x0000000000007941 */ /* 0x000fea0003800200 */
.L_x_127:
[----:B------:R-:W-:-:S05]  /*7930*/  VIADD R16, R16, 0x8 ;  /* 0x0000000810107836 */ /* 0x000fca0000000000 */
[----:B------:R-:W-:-:S13]  /*7940*/  ISETP.NE.AND P0, PT, R16, R23, PT ;  /* 0x000000171000720c */ /* 0x000fda0003f05270 */
[----:B------:R-:W-:Y:S05]  /*7950*/  @P0 BRA `(.L_x_129) ;  /* 0xfffffff8006c0947 */ /* 0x000fea000383ffff */
[----:B------:R-:W-:Y:S05]  /*7960*/  BSYNC.RECONVERGENT B6 ;  /* 0x0000000000067941 */ /* 0x000fea0003800200 */
.L_x_118:
[----:B------:R-:W-:-:S09]  /*7970*/  UISETP.NE.AND UP0, UPT, UR41, URZ, UPT ;  /* 0x000000ff2900728c */ /* 0x000fd2000bf05270 */
[----:B------:R-:W-:Y:S05]  /*7980*/  BRA.U !UP0, `(.L_x_43) ;  /* 0x00000005087c7547 */ /* 0x000fea000b800000 */
[----:B------:R-:W-:-:S09]  /*7990*/  UISETP.GE.U32.AND UP0, UPT, UR41, 0x4, UPT ;  /* 0x000000042900788c */ /* 0x000fd2000bf06070 */
        /* <DEDUP_REMOVED lines=9> */
.L_x_131:
[----:B------:R-:W-:Y:S01]  /*7a30*/  ISETP.NE.AND P0, PT, R23, UR38, PT ;  /* 0x0000002617007c0c */ /* 0x000fe2000bf05270 */
[----:B------:R-:W0:-:S12]  /*7a40*/  LDCU.64 UR4, c[0x4][URZ] ;  /* 0x01000000ff0477ac */ /* 0x000e180008000a00 */
[----:B------:R-:W2:Y:S01]  /*7a50*/  @!P0 LDG.E R6, desc[UR36][R18.64] ;  /* 0x0000002412068981 */ /* 0x000ea2000c1e1900 */
[----:B------:R-:W-:Y:S01]  /*7a60*/  MOV R0, 0x8 ;  /* 0x0000000800007802 */ /* 0x000fe20000000f00 */
[----:B------:R-:W-:-:S03]  /*7a70*/  VIADD R16, R23, 0x1 ;  /* 0x0000000117107836 */ /* 0x000fc60000000000 */
[----:B------:R1:W3:Y:S01]  /*7a80*/  LDC.64 R2, c[0x4][R0] ;  /* 0x0100000000027b82 */ /* 0x0002e20000000a00 */
[----:B0-----:R-:W-:Y:S02]  /*7a90*/  IMAD.U32 R4, RZ, RZ, UR4 ;  /* 0x00000004ff047e24 */ /* 0x001fe4000f8e00ff */
[----:B------:R-:W-:Y:S02]  /*7aa0*/  IMAD.U32 R5, RZ, RZ, UR5 ;  /* 0x00000005ff057e24 */ /* 0x000fe4000f8e00ff */
[----:B--2---:R-:W-:Y:S01]  /*7ab0*/  @!P0 FADD R17, R17, R6 ;  /* 0x0000000611118221 */ /* 0x004fe20000000000 */
[----:B-1-3--:R-:W-:-:S07]  /*7ac0*/  CS2R R6, SRZ ;  /* 0x0000000000067805 */ /* 0x00afce000001ff00 */
[----:B------:R-:W-:-:S07]  /*7ad0*/  LEPC R20, `(.L_x_132) ;  /* 0x000000001014794e */ /* 0x000fce0000000000 */
[----:B------:R-:W-:Y:S05]  /*7ae0*/  CALL.ABS.NOINC R2 ;  /* 0x0000000002007343 */ /* 0x000fea0003c00000 */
.L_x_132:
        /* <DEDUP_REMOVED lines=12> */
.L_x_133:
        /* <DEDUP_REMOVED lines=12> */
.L_x_134:
[----:B------:R-:W-:-:S13]  /*7c70*/  ISETP.NE.AND P0, PT, R16, UR38, PT ;  /* 0x0000002610007c0c */ /* 0x000fda000bf05270 */
[----:B------:R-:W-:Y:S05]  /*7c80*/  @P0 BRA `(.L_x_135) ;  /* 0x0000000000080947 */ /* 0x000fea0003800000 */
[----:B------:R-:W2:Y:S02]  /*7c90*/  LDG.E R0, desc[UR36][R18.64] ;  /* 0x0000002412007981 */ /* 0x000ea4000c1e1900 */
[----:B--2---:R-:W-:-:S07]  /*7ca0*/  FADD R17, R17, R0 ;  /* 0x0000000011117221 */ /* 0x004fce0000000000 */
.L_x_135:
[----:B------:R-:W-:-:S07]  /*7cb0*/  VIADD R23, R23, 0x4 ;  /* 0x0000000417177836 */ /* 0x000fce0000000000 */
.L_x_130:
        /* <DEDUP_REMOVED lines=12> */
.L_x_137:
        /* <DEDUP_REMOVED lines=12> */
.L_x_138:
[----:B------:R-:W-:-:S13]  /*7e40*/  ISETP.NE.AND P0, PT, R16, UR38, PT ;  /* 0x0000002610007c0c */ /* 0x000fda000bf05270 */
[----:B------:R-:W-:Y:S05]  /*7e50*/  @P0 BRA `(.L_x_139) ;  /* 0x0000000000080947 */ /* 0x000fea0003800000 */
[----:B------:R-:W2:Y:S02]  /*7e60*/  LDG.E R0, desc[UR36][R18.64] ;  /* 0x0000002412007981 */ /* 0x000ea4000c1e1900 */
[----:B--2---:R-:W-:-:S07]  /*7e70*/  FADD R17, R17, R0 ;  /* 0x0000000011117221 */ /* 0x004fce0000000000 */
.L_x_139:
[----:B------:R-:W-:-:S07]  /*7e80*/  VIADD R23, R23, 0x2 ;  /* 0x0000000217177836 */ /* 0x000fce0000000000 */
.L_x_136:
[----:B------:R-:W-:-:S04]  /*7e90*/  ULOP3.LUT UR4, UR38, 0x1, URZ, 0xc0, !UPT ;  /* 0x0000000126047892 */ /* 0x000fc8000f8ec0ff */
[----:B------:R-:W-:-:S09]  /*7ea0*/  UISETP.NE.U32.AND UP0, UPT, UR4, 0x1, UPT ;  /* 0x000000010400788c */ /* 0x000fd2000bf05070 */
        /* <DEDUP_REMOVED lines=9> */
.L_x_140:
[----:B------:R-:W-:-:S13]  /*7f40*/  ISETP.NE.AND P0, PT, R23, UR38, PT ;  /* 0x0000002617007c0c */ /* 0x000fda000bf05270 */
[----:B------:R-:W-:Y:S05]  /*7f50*/  @P0 BRA `(.L_x_43) ;  /* 0x0000000000080947 */ /* 0x000fea0003800000 */
[----:B------:R-:W2:Y:S02]  /*7f60*/  LDG.E R18, desc[UR36][R18.64] ;  /* 0x0000002412127981 */ /* 0x000ea4000c1e1900 */
[----:B--2---:R-:W-:-:S07]  /*7f70*/  FADD R17, R17, R18 ;  /* 0x0000001211117221 */ /* 0x004fce0000000000 */
.L_x_43:
[----:B------:R-:W1:Y:S02]  /*7f80*/  LDC.64 R2, c[0x0][0x380] ;  /* 0x0000e000ff027b82 */ /* 0x000e640000000a00 */
[----:B-1----:R-:W-:-:S05]  /*7f90*/  IMAD.WIDE R2, R25, 0x4, R2 ;  /* 0x0000000419027825 */ /* 0x002fca00078e0202 */
[----:B0-----:R-:W-:Y:S01]  /*7fa0*/  STG.E desc[UR36][R2.64], R17 ;  /* 0x0000001102007986 */ /* 0x001fe2000c101924 */
[----:B------:R-:W-:Y:S05]  /*7fb0*/  EXIT ;  /* 0x000000000000794d */ /* 0x000fea0003800000 */
.L_x_141:
        /* <DEDUP_REMOVED lines=12> */
.L_x_182:


//--------------------- .text._Z26creatingMeanLogNormalFramePfS_ii --------------------------
	.section	.text._Z26creatingMeanLogNormalFramePfS_ii,"ax",@progbits
	.align	128
        .global         _Z26creatingMeanLogNormalFramePfS_ii
        .type           _Z26creatingMeanLogNormalFramePfS_ii,@function
        .size           _Z26creatingMeanLogNormalFramePfS_ii,(.L_x_178 - _Z26creatingMeanLogNormalFramePfS_ii)
        .other          _Z26creatingMeanLogNormalFramePfS_ii,@"STO_CUDA_ENTRY STV_DEFAULT"
_Z26creatingMeanLogNormalFramePfS_ii:
.text._Z26creatingMeanLogNormalFramePfS_ii:
        /* <DEDUP_REMOVED lines=13> */
[----:B------:R-:W-:Y:S01]  /*00d0*/  UISETP.GE.U32.AND UP1, UPT, UR7, 0x10, UPT ;  /* 0x000000100700788c */ /* 0x000fe2000bf26070 */
[----:B------:R-:W-:Y:S01]  /*00e0*/  CS2R R14, SRZ ;  /* 0x00000000000e7805 */ /* 0x000fe2000001ff00 */
[----:B------:R-:W-:Y:S01]  /*00f0*/  ULOP3.LUT UR5, UR7, 0xf, URZ, 0xc0, !UPT ;  /* 0x0000000f07057892 */ /* 0x000fe2000f8ec0ff */
[----:B------:R-:W-:-:S03]  /*0100*/  UMOV UR4, URZ ;  /* 0x000000ff00047c82 */ /* 0x000fc60008000000 */
[----:B------:R-:W-:-:S03]  /*0110*/  UISETP.NE.AND UP0, UPT, UR5, URZ, UPT ;  /* 0x000000ff0500728c */ /* 0x000fc6000bf05270 */
[----:B------:R-:W-:Y:S08]  /*0120*/  BRA.U !UP1, `(.L_x_143) ;  /* 0x0000000509247547 */ /* 0x000ff0000b800000 */
[----:B------:R-:W-:Y:S01]  /*0130*/  ULOP3.LUT UR4, UR7, 0x7ffffff0, URZ, 0xc0, !UPT ;  /* 0x7ffffff007047892 */ /* 0x000fe2000f8ec0ff */
[----:B------:R-:W-:Y:S01]  /*0140*/  IMAD.MOV.U32 R5, RZ, RZ, R3 ;  /* 0x000000ffff057224 */ /* 0x000fe200078e0003 */
[----:B------:R-:W-:Y:S02]  /*0150*/  CS2R R14, SRZ ;  /* 0x00000000000e7805 */ /* 0x000fe4000001ff00 */
[----:B------:R-:W-:-:S12]  /*0160*/  UIADD3 UR6, UPT, UPT, -UR4, URZ, URZ ;  /* 0x000000ff04067290 */ /* 0x000fd8000fffe1ff */
.L_x_144:
[----:B------:R-:W0:Y:S02]  /*0170*/  LDC.64 R6, c[0x0][0x388] ;  /* 0x0000e200ff067b82 */ /* 0x000e240000000a00 */
[----:B0-----:R-:W-:-:S05]  /*0180*/  IMAD.WIDE R6, R5, 0x4, R6 ;  /* 0x0000000405067825 */ /* 0x001fca00078e0206 */
[----:B------:R-:W2:Y:S01]  /*0190*/  LDG.E R16, desc[UR8][R6.64] ;  /* 0x0000000806107981 */ /* 0x000ea2000c1e1900 */
[----:B------:R-:W-:-:S05]  /*01a0*/  IMAD.WIDE R8, R0, 0x4, R6 ;  /* 0x0000000400087825 */ /* 0x000fca00078e0206 */
[----:B------:R-:W3:Y:S01]  /*01b0*/  LDG.E R12, desc[UR8][R8.64] ;  /* 0x00000008080c7981 */ /* 0x000ee2000c1e1900 */
[----:B------:R-:W-:-:S05]  /*01c0*/  IMAD.WIDE R10, R0, 0x4, R8 ;  /* 0x00000004000a7825 */ /* 0x000fca00078e0208 */
[----:B------:R-:W4:Y:S01]  /*01d0*/  LDG.E R23, desc[UR8][R10.64] ;  /* 0x000000080a177981 */ /* 0x000f22000c1e1900 */
[----:B------:R-:W-:-:S05]  /*01e0*/  IMAD.WIDE R18, R0, 0x4, R10 ;  /* 0x0000000400127825 */ /* 0x000fca00078e020a */
[----:B------:R-:W5:Y:S01]  /*01f0*/  LDG.E R22, desc[UR8][R18.64] ;  /* 0x0000000812167981 */ /* 0x000f62000c1e1900 */
[----:B------:R-:W-:-:S05]  /*0200*/  IMAD.WIDE R24, R0, 0x4, R18 ;  /* 0x0000000400187825 */ /* 0x000fca00078e0212 */
[----:B------:R-:W5:Y:S01]  /*0210*/  LDG.E R2, desc[UR8][R24.64] ;  /* 0x0000000818027981 */ /* 0x000f62000c1e1900 */
[----:B------:R-:W-:-:S05]  /*0220*/  IMAD.WIDE R28, R0, 0x4, R24 ;  /* 0x00000004001c7825 */ /* 0x000fca00078e0218 */
[----:B------:R0:W5:Y:S02]  /*0230*/  LDG.E R4, desc[UR8][R28.64] ;  /* 0x000000081c047981 */ /* 0x000164000c1e1900 */
[----:B0-----:R-:W-:-:S05]  /*0240*/  IMAD.WIDE R28, R0, 0x4, R28 ;  /* 0x00000004001c7825 */ /* 0x001fca00078e021c */
[----:B------:R-:W5:Y:S01]  /*0250*/  LDG.E R6, desc[UR8][R28.64] ;  /* 0x000000081c067981 */ /* 0x000f62000c1e1900 */
[----:B------:R-:W-:-:S05]  /*0260*/  IMAD.WIDE R20, R0, 0x4, R28 ;  /* 0x0000000400147825 */ /* 0x000fca00078e021c */
[----:B------:R0:W5:Y:S01]  /*0270*/  LDG.E R7, desc[UR8][R20.64] ;  /* 0x0000000814077981 */ /* 0x000162000c1e1900 */
[----:B------:R-:W-:-:S05]  /*0280*/  IMAD.WIDE R26, R0, 0x4, R20 ;  /* 0x00000004001a7825 */ /* 0x000fca00078e0214 */
[----:B------:R1:W5:Y:S01]  /*0290*/  LDG.E R8, desc[UR8][R26.64] ;  /* 0x000000081a087981 */ /* 0x000362000c1e1900 */
[----:B0-----:R-:W-:-:S05]  /*02a0*/  IMAD.WIDE R20, R0, 0x4, R26 ;  /* 0x0000000400147825 */ /* 0x001fca00078e021a */
[----:B------:R-:W5:Y:S01]  /*02b0*/  LDG.E R9, desc[UR8][R20.64] ;  /* 0x0000000814097981 */ /* 0x000f62000c1e1900 */
[----:B-1----:R-:W-:-:S05]  /*02c0*/  IMAD.WIDE R26, R0, 0x4, R20 ;  /* 0x00000004001a7825 */ /* 0x002fca00078e0214 */
[----:B------:R-:W5:Y:S01]  /*02d0*/  LDG.E R10, desc[UR8][R26.64] ;  /* 0x000000081a0a7981 */ /* 0x000f62000c1e1900 */
[----:B------:R-:W-:-:S05]  /*02e0*/  IMAD.WIDE R24, R0, 0x4, R26 ;  /* 0x0000000400187825 */ /* 0x000fca00078e021a */
[----:B------:R-:W5:Y:S01]  /*02f0*/  LDG.E R11, desc[UR8][R24.64] ;  /* 0x00000008180b7981 */ /* 0x000f62000c1e1900 */
[----:B------:R-:W-:-:S05]  /*0300*/  IMAD.WIDE R28, R0, 0x4, R24 ;  /* 0x00000004001c7825 */ /* 0x000fca00078e0218 */
[----:B------:R0:W5:Y:S02]  /*0310*/  LDG.E R18, desc[UR8][R28.64] ;  /* 0x000000081c127981 */ /* 0x000164000c1e1900 */
[----:B0-----:R-:W-:-:S05]  /*0320*/  IMAD.WIDE R28, R0, 0x4, R28 ;  /* 0x00000004001c7825 */ /* 0x001fca00078e021c */
[----:B------:R0:W5:Y:S01]  /*0330*/  LDG.E R19, desc[UR8][R28.64] ;  /* 0x000000081c137981 */ /* 0x000162000c1e1900 */
[----:B------:R-:W-:-:S05]  /*0340*/  IMAD.WIDE R26, R0, 0x4, R28 ;  /* 0x00000004001a7825 */ /* 0x000fca00078e021c */
[----:B------:R1:W5:Y:S01]  /*0350*/  LDG.E R20, desc[UR8][R26.64] ;  /* 0x000000081a147981 */ /* 0x000362000c1e1900 */
[----:B------:R-:W-:-:S05]  /*0360*/  IMAD.WIDE R24, R0, 0x4, R26 ;  /* 0x0000000400187825 */ /* 0x000fca00078e021a */
[----:B------:R-:W5:Y:S01]  /*0370*/  LDG.E R21, desc[UR8][R24.64] ;  /* 0x0000000818157981 */ /* 0x000f62000c1e1900 */
[----:B------:R-:W-:Y:S01]  /*0380*/  UIADD3 UR6, UPT, UPT, UR6, 0x10, URZ ;  /* 0x0000001006067890 */ /* 0x000fe2000fffe0ff */
[----:B------:R-:W-:-:S03]  /*0390*/  IMAD R5, R0, 0x10, R5 ;  /* 0x0000001000057824 */ /* 0x000fc600078e0205 */
[----:B------:R-:W-:Y:S01]  /*03a0*/  UISETP.NE.AND UP1, UPT, UR6, URZ, UPT ;  /* 0x000000ff0600728c */ /* 0x000fe2000bf25270 */
[----:B--2---:R-:W2:Y:S08]  /*03b0*/  F2F.F64.F32 R16, R16 ;  /* 0x0000001000107310 */ /* 0x004eb00000201800 */
[----:B---3--:R-:W3:Y:S01]  /*03c0*/  F2F.F64.F32 R12, R12 ;  /* 0x0000000c000c7310 */ /* 0x008ee20000201800 */
[----:B--2---:R-:W-:-:S07]  /*03d0*/  DADD R16, R16, R14 ;  /* 0x0000000010107229 */ /* 0x004fce000000000e */
[----:B----4-:R-:W2:Y:S01]  /*03e0*/  F2F.F64.F32 R14, R23 ;  /* 0x00000017000e7310 */ /* 0x010ea20000201800 */
[----:B---3--:R-:W-:-:S07]  /*03f0*/  DADD R12, R16, R12 ;  /* 0x00000000100c7229 */ /* 0x008fce000000000c */
[----:B-----5:R-:W3:Y:S01]  /*0400*/  F2F.F64.F32 R16, R22 ;  /* 0x0000001600107310 */ /* 0x020ee20000201800 */
[----:B--2---:R-:W-:-:S07]  /*0410*/  DADD R14, R12, R14 ;  /* 0x000000000c0e7229 */ /* 0x004fce000000000e */
[----:B0-----:R-:W0:Y:S01]  /*0420*/  F2F.F64.F32 R28, R2 ;  /* 0x00000002001c7310 */ /* 0x001e220000201800 */
[----:B---3--:R-:W-:-:S07]  /*0430*/  DADD R14, R14, R16 ;  /* 0x000000000e0e7229 */ /* 0x008fce0000000010 */
[----:B-1----:R-:W1:Y:S01]  /*0440*/  F2F.F64.F32 R26, R4 ;  /* 0x00000004001a7310 */ /* 0x002e620000201800 */
[----:B0-----:R-:W-:-:S07]  /*0450*/  DADD R14, R14, R28 ;  /* 0x000000000e0e7229 */ /* 0x001fce000000001c */
[----:B------:R-:W0:Y:S01]  /*0460*/  F2F.F64.F32 R16, R6 ;  /* 0x0000000600107310 */ /* 0x000e220000201800 */
[----:B-1----:R-:W-:-:S07]  /*0470*/  DADD R14, R14, R26 ;  /* 0x000000000e0e7229 */ /* 0x002fce000000001a */
[----:B------:R-:W1:Y:S01]  /*0480*/  F2F.F64.F32 R12, R7 ;  /* 0x00000007000c7310 */ /* 0x000e620000201800 */
        /* <DEDUP_REMOVED lines=9> */
[----:B------:R-:W-:Y:S01]  /*0520*/  F2F.F64.F32 R6, R19 ;  /* 0x0000001300067310 */ /* 0x000fe20000201800 */
[----:B-1----:R-:W-:-:S07]  /*0530*/  DADD R12, R12, R16 ;  /* 0x000000000c0c7229 */ /* 0x002fce0000000010 */
[----:B------:R-:W0:Y:S08]  /*0540*/  F2F.F64.F32 R14, R18 ;  /* 0x00000012000e7310 */ /* 0x000e300000201800 */
[----:B------:R-:W-:Y:S01]  /*0550*/  F2F.F64.F32 R8, R21 ;  /* 0x0000001500087310 */ /* 0x000fe20000201800 */
[----:B0-----:R-:W-:-:S07]  /*0560*/  DADD R12, R12, R14 ;  /* 0x000000000c0c7229 */ /* 0x001fce000000000e */
[----:B------:R-:W0:Y:S01]  /*0570*/  F2F.F64.F32 R14, R20 ;  /* 0x00000014000e7310 */ /* 0x000e220000201800 */
[----:B------:R-:W-:-:S08]  /*0580*/  DADD R6, R12, R6 ;  /* 0x000000000c067229 */ /* 0x000fd00000000006 */
[----:B0-----:R-:W-:-:S08]  /*0590*/  DADD R14, R6, R14 ;  /* 0x00000000060e7229 */ /* 0x001fd0000000000e */
[----:B------:R-:W-:Y:S01]  /*05a0*/  DADD R14, R14, R8 ;  /* 0x000000000e0e7229 */ /* 0x000fe20000000008 */
[----:B------:R-:W-:Y:S10]  /*05b0*/  BRA.U UP1, `(.L_x_144) ;  /* 0xfffffff901ec7547 */ /* 0x000ff4000b83ffff */
.L_x_143:
        /* <DEDUP_REMOVED lines=23> */
[----:B------:R-:W-:Y:S01]  /*0730*/  UIADD3 UR4, UPT, UPT, UR4, 0x8, URZ ;  /* 0x0000000804047890 */ /* 0x000fe2000fffe0ff */
[----:B--2---:R-:W0:Y:S08]  /*0740*/  F2F.F64.F32 R10, R28 ;  /* 0x0000001c000a7310 */ /* 0x004e300000201800 */
[----:B---3--:R-:W1:Y:S01]  /*0750*/  F2F.F64.F32 R12, R29 ;  /* 0x0000001d000c7310 */ /* 0x008e620000201800 */
[----:B0-----:R-:W-:-:S07]  /*0760*/  DADD R10, R14, R10 ;  /* 0x000000000e0a7229 */ /* 0x001fce000000000a */
[----:B----4-:R-:W0:Y:S01]  /*0770*/  F2F.F64.F32 R8, R8 ;  /* 0x0000000800087310 */ /* 0x010e220000201800 */
[----:B-1----:R-:W-:-:S07]  /*0780*/  DADD R10, R10, R12 ;  /* 0x000000000a0a7229 */ /* 0x002fce000000000c */
[----:B-----5:R-:W-:Y:S01]  /*0790*/  F2F.F64.F32 R14, R6 ;  /* 0x00000006000e7310 */ /* 0x020fe20000201800 */
[----:B0-----:R-:W-:-:S07]  /*07a0*/  DADD R10, R10, R8 ;  /* 0x000000000a0a7229 */ /* 0x001fce0000000008 */
[----:B------:R-:W0:Y:S02]  /*07b0*/  F2F.F64.F32 R12, R7 ;  /* 0x00000007000c7310 */ /* 0x000e240000201800 */
[----:B0-----:R-:W-:-:S06]  /*07c0*/  DADD R10, R10, R12 ;  /* 0x000000000a0a7229 */ /* 0x001fcc000000000c */
[----:B------:R-:W0:Y:S02]  /*07d0*/  F2F.F64.F32 R12, R5 ;  /* 0x00000005000c7310 */ /* 0x000e240000201800 */
[----:B------:R-:W-:-:S06]  /*07e0*/  DADD R10, R10, R14 ;  /* 0x000000000a0a7229 */ /* 0x000fcc000000000e */
[----:B------:R-:W1:Y:S02]  /*07f0*/  F2F.F64.F32 R14, R4 ;  /* 0x00000004000e7310 */ /* 0x000e640000201800 */
[----:B0-----:R-:W-:-:S06]  /*0800*/  DADD R10, R10, R12 ;  /* 0x000000000a0a7229 */ /* 0x001fcc000000000c */
[----:B------:R-:W0:Y:S02]  /*0810*/  F2F.F64.F32 R12, R2 ;  /* 0x00000002000c7310 */ /* 0x000e240000201800 */
[----:B-1----:R-:W-:-:S08]  /*0820*/  DADD R14, R10, R14 ;  /* 0x000000000a0e7229 */ /* 0x002fd0000000000e */
[----:B0-----:R-:W-:-:S11]  /*0830*/  DADD R14, R14, R12 ;  /* 0x000000000e0e7229 */ /* 0x001fd6000000000c */
.L_x_145:
        /* <DEDUP_REMOVED lines=14> */
[----:B------:R-:W5:Y:S01]  /*0920*/  LDG.E R16, desc[UR8][R16.64] ;  /* 0x0000000810107981 */ /* 0x000f62000c1e1900 */
[----:B------:R-:W-:Y:S01]  /*0930*/  UIADD3 UR4, UPT, UPT, UR4, 0x4, URZ ;  /* 0x0000000404047890 */ /* 0x000fe2000fffe0ff */
[----:B--2---:R-:W0:Y:S08]  /*0940*/  F2F.F64.F32 R6, R2 ;  /* 0x0000000200067310 */ /* 0x004e300000201800 */
[----:B---3--:R-:W1:Y:S01]  /*0950*/  F2F.F64.F32 R10, R10 ;  /* 0x0000000a000a7310 */ /* 0x008e620000201800 */
[----:B0-----:R-:W-:-:S07]  /*0960*/  DADD R6, R14, R6 ;  /* 0x000000000e067229 */ /* 0x001fce0000000006 */
[----:B----4-:R-:W0:Y:S01]  /*0970*/  F2F.F64.F32 R14, R18 ;  /* 0x00000012000e7310 */ /* 0x010e220000201800 */
[----:B-1----:R-:W-:-:S07]  /*0980*/  DADD R6, R6, R10 ;  /* 0x0000000006067229 */ /* 0x002fce000000000a */
[----:B-----5:R-:W1:Y:S01]  /*0990*/  F2F.F64.F32 R4, R16 ;  /* 0x0000001000047310 */ /* 0x020e620000201800 */
[----:B0-----:R-:W-:-:S08]  /*09a0*/  DADD R14, R6, R14 ;  /* 0x00000000060e7229 */ /* 0x001fd0000000000e */
[----:B-1----:R-:W-:-:S11]  /*09b0*/  DADD R14, R14, R4 ;  /* 0x000000000e0e7229 */ /* 0x002fd60000000004 */
.L_x_146:
[----:B------:R-:W-:Y:S05]  /*09c0*/  BRA.U !UP1, `(.L_x_142) ;  /* 0x00000001092c7547 */ /* 0x000fea000b800000 */
[----:B------:R-:W0:Y:S01]  /*09d0*/  LDC.64 R8, c[0x0][0x388] ;  /* 0x0000e200ff087b82 */ /* 0x000e220000000a00 */
[----:B------:R-:W-:Y:S01]  /*09e0*/  IMAD R11, R0, UR4, R3 ;  /* 0x00000004000b7c24 */ /* 0x000fe2000f8e0203 */
[----:B------:R-:W-:-:S12]  /*09f0*/  UIADD3 UR5, UPT, UPT, -UR5, URZ, URZ ;  /* 0x000000ff05057290 */ /* 0x000fd8000fffe1ff */
.L_x_147:
[----:B0-----:R-:W-:-:S06]  /*0a00*/  IMAD.WIDE R4, R11, 0x4, R8 ;  /* 0x000000040b047825 */ /* 0x001fcc00078e0208 */
[----:B------:R-:W2:Y:S01]  /*0a10*/  LDG.E R4, desc[UR8][R4.64] ;  /* 0x0000000804047981 */ /* 0x000ea2000c1e1900 */
[----:B------:R-:W-:Y:S01]  /*0a20*/  UIADD3 UR5, UPT, UPT, UR5, 0x1, URZ ;  /* 0x0000000105057890 */ /* 0x000fe2000fffe0ff */
[----:B------:R-:W-:-:S03]  /*0a30*/  IADD3 R11, PT, PT, R11, R0, RZ ;  /* 0x000000000b0b7210 */ /* 0x000fc60007ffe0ff */
[----:B------:R-:W-:Y:S01]  /*0a40*/  UISETP.NE.AND UP0, UPT, UR5, URZ, UPT ;  /* 0x000000ff0500728c */ /* 0x000fe2000bf05270 */
[----:B--2---:R-:W0:Y:S02]  /*0a50*/  F2F.F64.F32 R6, R4 ;  /* 0x0000000400067310 */ /* 0x004e240000201800 */
[----:B0-----:R-:W-:-:S06]  /*0a60*/  DADD R14, R6, R14 ;  /* 0x00000000060e7229 */ /* 0x001fcc000000000e */
[----:B------:R-:W-:Y:S05]  /*0a70*/  BRA.U UP0, `(.L_x_147) ;  /* 0xfffffffd00e07547 */ /* 0x000fea000b83ffff */
.L_x_142:
[----:B------:R-:W-:Y:S01]  /*0a80*/  I2FP.F32.S32 R8, UR7 ;  /* 0x0000000700087c45 */ /* 0x000fe20008201400 */
[----:B------:R-:W-:Y:S01]  /*0a90*/  IMAD.MOV.U32 R4, RZ, RZ, 0x1 ;  /* 0x00000001ff047424 */ /* 0x000fe200078e00ff */
[----:B------:R-:W-:Y:S01]  /*0aa0*/  FSETP.GEU.AND P1, PT, |R15|, 6.5827683646048100446e-37, PT ;  /* 0x036000000f00780b */ /* 0x000fe20003f2e200 */
[----:B------:R-:W-:Y:S03]  /*0ab0*/  BSSY.RECONVERGENT B0, `(.L_x_148) ;  /* 0x0000014000007945 */ /* 0x000fe60003800200 */
        /* <DEDUP_REMOVED lines=13> */
[----:B------:R-:W-:Y:S01]  /*0b90*/  IMAD.MOV.U32 R6, RZ, RZ, R14 ;  /* 0x000000ffff067224 */ /* 0x000fe200078e000e */
[----:B------:R-:W-:Y:S02]  /*0ba0*/  MOV R7, R15 ;  /* 0x0000000f00077202 */ /* 0x000fe40000000f00 */
[----:B------:R-:W-:-:S07]  /*0bb0*/  MOV R0, 0xbd0 ;  /* 0x00000bd000007802 */ /* 0x000fce0000000f00 */
[----:B------:R-:W-:Y:S05]  /*0bc0*/  CALL.REL.NOINC `($__internal_4_$__cuda_sm20_div_rn_f64_full) ;  /* 0x0000000000207944 */ /* 0x000fea0003c00000 */
[----:B------:R-:W-:Y:S02]  /*0bd0*/  IMAD.MOV.U32 R4, RZ, RZ, R12 ;  /* 0x000000ffff047224 */ /* 0x000fe400078e000c */
[----:B------:R-:W-:-:S07]  /*0be0*/  IMAD.MOV.U32 R5, RZ, RZ, R13 ;  /* 0x000000ffff057224 */ /* 0x000fce00078e000d */
.L_x_149:
[----:B------:R-:W-:Y:S05]  /*0bf0*/  BSYNC.RECONVERGENT B0 ;  /* 0x0000000000007941 */ /* 0x000fea0003800200 */
.L_x_148:
[----:B------:R-:W0:Y:S01]  /*0c00*/  LDC.64 R6, c[0x0][0x380] ;  /* 0x0000e000ff067b82 */ /* 0x000e220000000a00 */
[----:B------:R-:W1:Y:S01]  /*0c10*/  F2F.F32.F64 R5, R4 ;  /* 0x0000000400057310 */ /* 0x000e620000301000 */
[----:B0-----:R-:W-:-:S05]  /*0c20*/  IMAD.WIDE R2, R3, 0x4, R6 ;  /* 0x0000000403027825 */ /* 0x001fca00078e0206 */
[----:B-1----:R-:W-:Y:S01]  /*0c30*/  STG.E desc[UR8][R2.64], R5 ;  /* 0x0000000502007986 */ /* 0x002fe2000c101908 */
[----:B------:R-:W-:Y:S05]  /*0c40*/  EXIT ;  /* 0x000000000000794d */ /* 0x000fea0003800000 */
        .weak           $__internal_4_$__cuda_sm20_div_rn_f64_full
        .type           $__internal_4_$__cuda_sm20_div_rn_f64_full,@function
        .size           $__internal_4_$__cuda_sm20_div_rn_f64_full,(.L_x_178 - $__internal_4_$__cuda_sm20_div_rn_f64_full)
$__internal_4_$__cuda_sm20_div_rn_f64_full:
[C---:B------:R-:W-:Y:S01]  /*0c50*/  FSETP.GEU.AND P0, PT, |R9|.reuse, 1.469367938527859385e-39, PT ;  /* 0x001000000900780b */ /* 0x040fe20003f0e200 */
[----:B------:R-:W-:Y:S01]  /*0c60*/  IMAD.MOV.U32 R14, RZ, RZ, 0x1 ;  /* 0x00000001ff0e7424 */ /* 0x000fe200078e00ff */
[----:B------:R-:W-:Y:S01]  /*0c70*/  LOP3.LUT R4, R9, 0x800fffff, RZ, 0xc0, !PT ;  /* 0x800fffff09047812 */ /* 0x000fe200078ec0ff */
[----:B------:R-:W-:Y:S01]  /*0c80*/  IMAD.MOV.U32 R12, RZ, RZ, 0x1ca00000 ;  /* 0x1ca00000ff0c7424 */ /* 0x000fe200078e00ff */
[C---:B------:R-:W-:Y:S01]  /*0c90*/  FSETP.GEU.AND P2, PT, |R7|.reuse, 1.469367938527859385e-39, PT ;  /* 0x001000000700780b */ /* 0x040fe20003f4e200 */
[----:B------:R-:W-:Y:S01]  /*0ca0*/  BSSY.RECONVERGENT B1, `(.L_x_150) ;  /* 0x0000053000017945 */ /* 0x000fe20003800200 */
[----:B------:R-:W-:Y:S02]  /*0cb0*/  LOP3.LUT R5, R4, 0x3ff00000, RZ, 0xfc, !PT ;  /* 0x3ff0000004057812 */ /* 0x000fe400078efcff */
[----:B------:R-:W-:Y:S02]  /*0cc0*/  MOV R4, R8 ;  /* 0x0000000800047202 */ /* 0x000fe40000000f00 */
[----:B------:R-:W-:-:S02]  /*0cd0*/  LOP3.LUT R2, R7, 0x7ff00000, RZ, 0xc0, !PT ;  /* 0x7ff0000007027812 */ /* 0x000fc400078ec0ff */
[C---:B------:R-:W-:Y:S01]  /*0ce0*/  LOP3.LUT R13, R9.reuse, 0x7ff00000, RZ, 0xc0, !PT ;  /* 0x7ff00000090d7812 */ /* 0x040fe200078ec0ff */
[----:B------:R-:W-:Y:S02]  /*0cf0*/  @!P0 DMUL R4, R8, 8.98846567431157953865e+307 ;  /* 0x7fe0000008048828 */ /* 0x000fe40000000000 */
[----:B------:R-:W-:Y:S01]  /*0d00*/  IMAD.MOV.U32 R21, RZ, RZ, R2 ;  /* 0x000000ffff157224 */ /* 0x000fe200078e0002 */
[CC--:B------:R-:W-:Y:S01]  /*0d10*/  ISETP.GE.U32.AND P1, PT, R2.reuse, R13.reuse, PT ;  /* 0x0000000d0200720c */ /* 0x0c0fe20003f26070 */
[----:B------:R-:W-:Y:S01]  /*0d20*/  @!P2 IMAD.MOV.U32 R16, RZ, RZ, RZ ;  /* 0x000000ffff10a224 */ /* 0x000fe200078e00ff */
[----:B------:R-:W-:Y:S01]  /*0d30*/  @!P2 LOP3.LUT R17, R9, 0x7ff00000, RZ, 0xc0, !PT ;  /* 0x7ff000000911a812 */ /* 0x000fe200078ec0ff */
[----:B------:R-:W0:Y:S01]  /*0d40*/  MUFU.RCP64H R15, R5 ;  /* 0x00000005000f7308 */ /* 0x000e220000001800 */
[----:B------:R-:W-:Y:S02]  /*0d50*/  MOV R20, R13 ;  /* 0x0000000d00147202 */ /* 0x000fe40000000f00 */
[----:B------:R-:W-:-:S02]  /*0d60*/  @!P2 ISETP.GE.U32.AND P3, PT, R2, R17, PT ;  /* 0x000000110200a20c */ /* 0x000fc40003f66070 */
[----:B------:R-:W-:Y:S02]  /*0d70*/  @!P0 LOP3.LUT R20, R5, 0x7ff00000, RZ, 0xc0, !PT ;  /* 0x7ff0000005148812 */ /* 0x000fe400078ec0ff */
[----:B------:R-:W-:-:S03]  /*0d80*/  @!P2 SEL R17, R12, 0x63400000, !P3 ;  /* 0x634000000c11a807 */ /* 0x000fc60005800000 */
[----:B------:R-:W-:Y:S01]  /*0d90*/  VIADD R22, R20, 0xffffffff ;  /* 0xffffffff14167836 */ /* 0x000fe20000000000 */
[----:B------:R-:W-:-:S04]  /*0da0*/  @!P2 LOP3.LUT R17, R17, 0x80000000, R7, 0xf8, !PT ;  /* 0x800000001111a812 */ /* 0x000fc800078ef807 */
[----:B------:R-:W-:Y:S01]  /*0db0*/  @!P2 LOP3.LUT R17, R17, 0x100000, RZ, 0xfc, !PT ;  /* 0x001000001111a812 */ /* 0x000fe200078efcff */
[----:B0-----:R-:W-:-:S08]  /*0dc0*/  DFMA R10, R14, -R4, 1 ;  /* 0x3ff000000e0a742b */ /* 0x001fd00000000804 */
        /* <DEDUP_REMOVED lines=9> */
[----:B------:R-:W-:Y:S02]  /*0e60*/  DMUL R16, R14, R10 ;  /* 0x0000000a0e107228 */ /* 0x000fe40000000000 */
[----:B------:R-:W-:-:S05]  /*0e70*/  VIADD R13, R21, 0xffffffff ;  /* 0xffffffff150d7836 */ /* 0x000fca0000000000 */
[----:B------:R-:W-:Y:S01]  /*0e80*/  ISETP.GT.U32.AND P0, PT, R13, 0x7feffffe, PT ;  /* 0x7feffffe0d00780c */ /* 0x000fe20003f04070 */
[----:B------:R-:W-:-:S03]  /*0e90*/  DFMA R18, R16, -R4, R10 ;  /* 0x800000041012722b */ /* 0x000fc6000000000a */
[----:B------:R-:W-:-:S05]  /*0ea0*/  ISETP.GT.U32.OR P0, PT, R22, 0x7feffffe, P0 ;  /* 0x7feffffe1600780c */ /* 0x000fca0000704470 */
[----:B------:R-:W-:-:S08]  /*0eb0*/  DFMA R14, R14, R18, R16 ;  /* 0x000000120e0e722b */ /* 0x000fd00000000010 */
[----:B------:R-:W-:Y:S05]  /*0ec0*/  @P0 BRA `(.L_x_151) ;  /* 0x00000000006c0947 */ /* 0x000fea0003800000 */
[----:B------:R-:W-:-:S04]  /*0ed0*/  LOP3.LUT R7, R9, 0x7ff00000, RZ, 0xc0, !PT ;  /* 0x7ff0000009077812 */ /* 0x000fc800078ec0ff */
[CC--:B------:R-:W-:Y:S02]  /*0ee0*/  VIADDMNMX R6, R2.reuse, -R7.reuse, 0xb9600000, !PT ;  /* 0xb960000002067446 */ /* 0x0c0fe40007800907 */
[----:B------:R-:W-:Y:S02]  /*0ef0*/  ISETP.GE.U32.AND P0, PT, R2, R7, PT ;  /* 0x000000070200720c */ /* 0x000fe40003f06070 */
[----:B------:R-:W-:Y:S02]  /*0f00*/  VIMNMX R6, PT, PT, R6, 0x46a00000, PT ;  /* 0x46a0000006067848 */ /* 0x000fe40003fe0100 */
[----:B------:R-:W-:-:S04]  /*0f10*/  SEL R7, R12, 0x63400000, !P0 ;  /* 0x634000000c077807 */ /* 0x000fc80004000000 */
[----:B------:R-:W-:Y:S01]  /*0f20*/  IADD3 R2, PT, PT, -R7, R6, RZ ;  /* 0x0000000607027210 */ /* 0x000fe20007ffe1ff */
[----:B------:R-:W-:-:S04]  /*0f30*/  IMAD.MOV.U32 R6, RZ, RZ, RZ ;  /* 0x000000ffff067224 */ /* 0x000fc800078e00ff */
[----:B------:R-:W-:-:S06]  /*0f40*/  VIADD R7, R2, 0x7fe00000 ;  /* 0x7fe0000002077836 */ /* 0x000fcc0000000000 */
        /* <DEDUP_REMOVED lines=9> */
[----:B------:R-:W-:Y:S01]  /*0fe0*/  IMAD.MOV R5, RZ, RZ, -R2 ;  /* 0x000000ffff057224 */ /* 0x000fe200078e0a02 */
[----:B------:R-:W-:Y:S01]  /*0ff0*/  DMUL.RP R6, R14, R6 ;  /* 0x000000060e067228 */ /* 0x000fe20000008000 */
[----:B------:R-:W-:-:S06]  /*1000*/  IMAD.MOV.U32 R4, RZ, RZ, RZ ;  /* 0x000000ffff047224 */ /* 0x000fcc00078e00ff */
[----:B------:R-:W-:-:S03]  /*1010*/  DFMA R4, R12, -R4, R14 ;  /* 0x800000040c04722b */ /* 0x000fc6000000000e */
[----:B------:R-:W-:-:S03]  /*1020*/  LOP3.LUT R9, R7, R9, RZ, 0x3c, !PT ;  /* 0x0000000907097212 */ /* 0x000fc600078e3cff */
[----:B------:R-:W-:-:S04]  /*1030*/  IADD3 R4, PT, PT, -R2, -0x43300000, RZ ;  /* 0xbcd0000002047810 */ /* 0x000fc80007ffe1ff */
[----:B------:R-:W-:-:S04]  /*1040*/  FSETP.NEU.AND P0, PT, |R5|, R4, PT ;  /* 0x000000040500720b */ /* 0x000fc80003f0d200 */
[----:B------:R-:W-:Y:S02]  /*1050*/  FSEL R12, R6, R12, !P0 ;  /* 0x0000000c060c7208 */ /* 0x000fe40004000000 */
[----:B------:R-:W-:Y:S01]  /*1060*/  FSEL R13, R9, R13, !P0 ;  /* 0x0000000d090d7208 */ /* 0x000fe20004000000 */
[----:B------:R-:W-:Y:S06]  /*1070*/  BRA `(.L_x_152) ;  /* 0x0000000000547947 */ /* 0x000fec0003800000 */
.L_x_151:
[----:B------:R-:W-:-:S14]  /*1080*/  DSETP.NAN.AND P0, PT, R6, R6, PT ;  /* 0x000000060600722a */ /* 0x000fdc0003f08000 */
[----:B------:R-:W-:Y:S05]  /*1090*/  @P0 BRA `(.L_x_153) ;  /* 0x0000000000440947 */ /* 0x000fea0003800000 */
[----:B------:R-:W-:-:S14]  /*10a0*/  DSETP.NAN.AND P0, PT, R8, R8, PT ;  /* 0x000000080800722a */ /* 0x000fdc0003f08000 */
[----:B------:R-:W-:Y:S05]  /*10b0*/  @P0 BRA `(.L_x_154) ;  /* 0x0000000000300947 */ /* 0x000fea0003800000 */
[----:B------:R-:W-:Y:S01]  /*10c0*/  ISETP.NE.AND P0, PT, R21, R20, PT ;  /* 0x000000141500720c */ /* 0x000fe20003f05270 */
[----:B------:R-:W-:Y:S01]  /*10d0*/  IMAD.MOV.U32 R13, RZ, RZ, -0x80000 ;  /* 0xfff80000ff0d7424 */ /* 0x000fe200078e00ff */
[----:B------:R-:W-:-:S11]  /*10e0*/  MOV R12, 0x0 ;  /* 0x00000000000c7802 */ /* 0x000fd60000000f00 */
[----:B------:R-:W-:Y:S05]  /*10f0*/  @!P0 BRA `(.L_x_152) ;  /* 0x0000000000348947 */ /* 0x000fea0003800000 */
[----:B------:R-:W-:Y:S02]  /*1100*/  ISETP.NE.AND P0, PT, R21, 0x7ff00000, PT ;  /* 0x7ff000001500780c */ /* 0x000fe40003f05270 */
[----:B------:R-:W-:Y:S02]  /*1110*/  LOP3.LUT R13, R7, 0x80000000, R9, 0x48, !PT ;  /* 0x80000000070d7812 */ /* 0x000fe400078e4809 */
[----:B------:R-:W-:-:S13]  /*1120*/  ISETP.EQ.OR P0, PT, R20, RZ, !P0 ;  /* 0x000000ff1400720c */ /* 0x000fda0004702670 */
[----:B------:R-:W-:Y:S01]  /*1130*/  @P0 LOP3.LUT R2, R13, 0x7ff00000, RZ, 0xfc, !PT ;  /* 0x7ff000000d020812 */ /* 0x000fe200078efcff */
[----:B------:R-:W-:Y:S01]  /*1140*/  @!P0 IMAD.MOV.U32 R12, RZ, RZ, RZ ;  /* 0x000000ffff0c8224 */ /* 0x000fe200078e00ff */
[----:B------:R-:W-:-:S03]  /*1150*/  @P0 MOV R12, RZ ;  /* 0x000000ff000c0202 */ /* 0x000fc60000000f00 */
[----:B------:R-:W-:Y:S01]  /*1160*/  @P0 IMAD.MOV.U32 R13, RZ, RZ, R2 ;  /* 0x000000ffff0d0224 */ /* 0x000fe200078e0002 */
[----:B------:R-:W-:Y:S06]  /*1170*/  BRA `(.L_x_152) ;  /* 0x0000000000147947 */ /* 0x000fec0003800000 */
.L_x_154:
[----:B------:R-:W-:Y:S01]  /*1180*/  LOP3.LUT R13, R9, 0x80000, RZ, 0xfc, !PT ;  /* 0x00080000090d7812 */ /* 0x000fe200078efcff */
[----:B------:R-:W-:Y:S01]  /*1190*/  IMAD.MOV.U32 R12, RZ, RZ, R8 ;  /* 0x000000ffff0c7224 */ /* 0x000fe200078e0008 */
[----:B------:R-:W-:Y:S06]  /*11a0*/  BRA `(.L_x_152) ;  /* 0x0000000000087947 */ /* 0x000fec0003800000 */
.L_x_153:
[----:B------:R-:W-:Y:S02]  /*11b0*/  LOP3.LUT R13, R7, 0x80000, RZ, 0xfc, !PT ;  /* 0x00080000070d7812 */ /* 0x000fe400078efcff */
[----:B------:R-:W-:-:S07]  /*11c0*/  MOV R12, R6 ;  /* 0x00000006000c7202 */ /* 0x000fce0000000f00 */
.L_x_152:
[----:B------:R-:W-:Y:S05]  /*11d0*/  BSYNC.RECONVERGENT B1 ;  /* 0x0000000000017941 */ /* 0x000fea0003800200 */
.L_x_150:
[----:B------:R-:W-:Y:S02]  /*11e0*/  HFMA2 R5, -RZ, RZ, 0, 0 ;  /* 0x00000000ff057431 */ /* 0x000fe400000001ff */
[----:B------:R-:W-:-:S04]  /*11f0*/  IMAD.MOV.U32 R4, RZ, RZ, R0 ;  /* 0x000000ffff047224 */ /* 0x000fc800078e0000 */
[----:B------:R-:W-:Y:S05]  /*1200*/  RET.REL.NODEC R4 `(_Z26creatingMeanLogNormalFramePfS_ii) ;  /* 0xffffffec047c7950 */ /* 0x000fea0003c3ffff */
.L_x_155:
        /* <DEDUP_REMOVED lines=15> */
.L_x_178:


//--------------------- .text._Z23creatingLogNormalFramesPfPiS_ii --------------------------
	.section	.text._Z23creatingLogNormalFramesPfPiS_ii,"ax",@progbits
	.align	128
        .global         _Z23creatingLogNormalFramesPfPiS_ii
        .type           _Z23creatingLogNormalFramesPfPiS_ii,@function
        .size           _Z23creatingLogNormalFramesPfPiS_ii,(.L_x_184 - _Z23creatingLogNormalFramesPfPiS_ii)
        .other          _Z23creatingLogNormalFramesPfPiS_ii,@"STO_CUDA_ENTRY STV_DEFAULT"
_Z23creatingLogNormalFramesPfPiS_ii:
.text._Z23creatingLogNormalFramesPfPiS_ii:
[----:B------:R-:W-:Y:S01]  /*0000*/  LDC R1, c[0x0][0x37c] ;  /* 0x0000df00ff017b82 */ /* 0x000fe20000000800 */
[----:B------:R-:W0:Y:S07]  /*0010*/  S2R R13, SR_TID.X ;  /* 0x00000000000d7919 */ /* 0x000e2e0000002100 */
[----:B------:R-:W0:Y:S08]  /*0020*/  S2UR UR4, SR_CTAID.X ;  /* 0x00000000000479c3 */ /* 0x000e300000002500 */
[----:B------:R-:W0:Y:S08]  /*0030*/  LDC R0, c[0x0][0x360] ;  /* 0x0000d800ff007b82 */ /* 0x000e300000000800 */
[----:B------:R-:W1:Y:S01]  /*0040*/  LDC.64 R2, c[0x0][0x398] ;  /* 0x0000e600ff027b82 */ /* 0x000e620000000a00 */
[----:B0-----:R-:W-:Y:S01]  /*0050*/  IMAD R13, R0, UR4, R13 ;  /* 0x00000004000d7c24 */ /* 0x001fe2000f8e020d */
[----:B-1----:R-:W-:-:S04]  /*0060*/  ISETP.GE.AND P0, PT, R3, 0x1, PT ;  /* 0x000000010300780c */ /* 0x002fc80003f06270 */
[----:B------:R-:W-:-:S13]  /*0070*/  ISETP.GE.OR P0, PT, R13, R2, !P0 ;  /* 0x000000020d00720c */ /* 0x000fda0004706670 */
[----:B------:R-:W-:Y:S05]  /*0080*/  @P0 EXIT ;  /* 0x000000000000094d */ /* 0x000fea0003800000 */
[----:B------:R-:W0:Y:S01]  /*0090*/  LDC.64 R4, c[0x0][0x380] ;  /* 0x0000e000ff047b82 */ /* 0x000e220000000a00 */
[C---:B------:R-:W-:Y:S01]  /*00a0*/  ISETP.GE.U32.AND P1, PT, R3.reuse, 0x4, PT ;  /* 0x000000040300780c */ /* 0x040fe20003f26070 */
[----:B------:R-:W1:Y:S01]  /*00b0*/  LDCU.64 UR4, c[0x0][0x358] ;  /* 0x00006b00ff0477ac */ /* 0x000e620008000a00 */
[----:B------:R-:W-:Y:S01]  /*00c0*/  LOP3.LUT R20, R3, 0x3, RZ, 0xc0, !PT ;  /* 0x0000000303147812 */ /* 0x000fe200078ec0ff */
[----:B------:R-:W-:-:S03]  /*00d0*/  HFMA2 R0, -RZ, RZ, 0, 0 ;  /* 0x00000000ff007431 */ /* 0x000fc600000001ff */
[----:B------:R-:W-:Y:S01]  /*00e0*/  ISETP.NE.AND P0, PT, R20, RZ, PT ;  /* 0x000000ff1400720c */ /* 0x000fe20003f05270 */
[----:B0-----:R-:W-:-:S06]  /*00f0*/  IMAD.WIDE R4, R13, 0x4, R4 ;  /* 0x000000040d047825 */ /* 0x001fcc00078e0204 */
[----:B-1----:R-:W-:Y:S06]  /*0100*/  @!P1 BRA `(.L_x_156) ;  /* 0x00000008003c9947 */ /* 0x002fec0003800000 */
[----:B------:R-:W0:Y:S01]  /*0110*/  LDC.64 R6, c[0x0][0x388] ;  /* 0x0000e200ff067b82 */ /* 0x000e220000000a00 */
[----:B------:R-:W-:Y:S02]  /*0120*/  LOP3.LUT R0, R3, 0x7ffffffc, RZ, 0xc0, !PT ;  /* 0x7ffffffc03007812 */ /* 0x000fe400078ec0ff */
[----:B------:R-:W-:Y:S02]  /*0130*/  MOV R15, R13 ;  /* 0x0000000d000f7202 */ /* 0x000fe40000000f00 */
[----:B------:R-:W-:-:S03]  /*0140*/  IADD3 R12, PT, PT, -R0, RZ, RZ ;  /* 0x000000ff000c7210 */ /* 0x000fc60007ffe1ff */
[----:B------:R-:W1:Y:S04]  /*0150*/  LDC.64 R8, c[0x0][0x390] ;  /* 0x0000e400ff087b82 */ /* 0x000e680000000a00 */
.L_x_157:
[----:B0-2---:R-:W-:Y:S01]  /*0160*/  IMAD.WIDE R10, R15, 0x4, R6 ;  /* 0x000000040f0a7825 */ /* 0x005fe200078e0206 */
[----:B------:R-:W2:Y:S04]  /*0170*/  LDG.E R17, desc[UR4][R4.64] ;  /* 0x0000000404117981 */ /* 0x000ea8000c1e1900 */
[----:B------:R0:W3:Y:S02]  /*0180*/  LDG.E R14, desc[UR4][R10.64] ;  /* 0x000000040a0e7981 */ /* 0x0000e4000c1e1900 */
[----:B0-----:R-:W-:Y:S01]  /*0190*/  IMAD.WIDE R10, R2, 0x4, R10 ;  /* 0x00000004020a7825 */ /* 0x001fe200078e020a */
[----:B---3--:R-:W-:-:S05]  /*01a0*/  I2FP.F32.S32 R14, R14 ;  /* 0x0000000e000e7245 */ /* 0x008fca0000201400 */
[----:B--2---:R-:W-:-:S05]  /*01b0*/  FADD R17, R14, -R17 ;  /* 0x800000110e117221 */ /* 0x004fca0000000000 */
[----:B------:R-:W-:-:S04]  /*01c0*/  FSETP.NEU.AND P1, PT, |R17|, RZ, PT ;  /* 0x000000ff1100720b */ /* 0x000fc80003f2d200 */
[----:B------:R-:W-:-:S04]  /*01d0*/  FSEL R17, |R17|, 9.9999999747524270788e-07, P1 ;  /* 0x358637bd11117808 */ /* 0x000fc80000800200 */
[----:B------:R-:W-:-:S13]  /*01e0*/  FSETP.GEU.AND P1, PT, R17, 1.175494350822287508e-38, PT ;  /* 0x008000001100780b */ /* 0x000fda0003f2e000 */
[----:B------:R-:W-:-:S05]  /*01f0*/  @!P1 FMUL R17, R17, 8388608 ;  /* 0x4b00000011119820 */ /* 0x000fca0000400000 */
[----:B------:R-:W-:-:S04]  /*0200*/  IADD3 R14, PT, PT, R17, -0x3f2aaaab, RZ ;  /* 0xc0d55555110e7810 */ /* 0x000fc80007ffe0ff */
[----:B------:R-:W-:-:S04]  /*0210*/  LOP3.LUT R18, R14, 0xff800000, RZ, 0xc0, !PT ;  /* 0xff8000000e127812 */ /* 0x000fc800078ec0ff */
[----:B------:R-:W-:Y:S02]  /*0220*/  IADD3 R19, PT, PT, R17, -R18, RZ ;  /* 0x8000001211137210 */ /* 0x000fe40007ffe0ff */
[----:B------:R-:W-:-:S03]  /*0230*/  MOV R14, 0x3e055027 ;  /* 0x3e055027000e7802 */ /* 0x000fc60000000f00 */
        /* <DEDUP_REMOVED lines=8> */
[----:B------:R-:W-:Y:S01]  /*02c0*/  FFMA R22, R19, R16, -0.5 ;  /* 0xbf00000013167423 */ /* 0x000fe20000000010 */
[----:B------:R-:W-:Y:S02]  /*02d0*/  FSEL R16, RZ, -23, P1 ;  /* 0xc1b80000ff107808 */ /* 0x000fe40000800000 */
[----:B------:R-:W-:Y:S01]  /*02e0*/  ISETP.GT.U32.AND P1, PT, R17, 0x7f7fffff, PT ;  /* 0x7f7fffff1100780c */ /* 0x000fe20003f24070 */
[C---:B------:R-:W-:Y:S01]  /*02f0*/  FMUL R22, R19.reuse, R22 ;  /* 0x0000001613167220 */ /* 0x040fe20000400000 */
[----:B------:R-:W-:Y:S02]  /*0300*/  I2FP.F32.S32 R21, R18 ;  /* 0x0000001200157245 */ /* 0x000fe40000201400 */
[----:B------:R-:W-:Y:S01]  /*0310*/  MOV R18, 0x7f800000 ;  /* 0x7f80000000127802 */ /* 0x000fe20000000f00 */
[----:B------:R-:W-:Y:S02]  /*0320*/  FFMA R19, R19, R22, R19 ;  /* 0x0000001613137223 */ /* 0x000fe40000000013 */
[----:B------:R-:W-:-:S04]  /*0330*/  FFMA R16, R21, 1.1920928955078125e-07, R16 ;  /* 0x3400000015107823 */ /* 0x000fc80000000010 */
[----:B------:R-:W-:Y:S02]  /*0340*/  FFMA R19, R16, 0.69314718246459960938, R19 ;  /* 0x3f31721810137823 */ /* 0x000fe40000000013 */
[C---:B------:R-:W-:Y:S01]  /*0350*/  @P1 FFMA R19, R17.reuse, R18, +INF ;  /* 0x7f80000011131423 */ /* 0x040fe20000000012 */
[----:B------:R-:W-:Y:S01]  /*0360*/  FSETP.NEU.AND P1, PT, R17, RZ, PT ;  /* 0x000000ff1100720b */ /* 0x000fe20003f2d000 */
[----:B-1----:R-:W-:-:S03]  /*0370*/  IMAD.WIDE R16, R15, 0x4, R8 ;  /* 0x000000040f107825 */ /* 0x002fc600078e0208 */
[----:B------:R-:W-:-:S05]  /*0380*/  FSEL R21, R19, -INF , P1 ;  /* 0xff80000013157808 */ /* 0x000fca0000800000 */
[----:B------:R0:W-:Y:S04]  /*0390*/  STG.E desc[UR4][R16.64], R21 ;  /* 0x0000001510007986 */ /* 0x0001e8000c101904 */
[----:B------:R1:W2:Y:S04]  /*03a0*/  LDG.E R19, desc[UR4][R10.64] ;  /* 0x000000040a137981 */ /* 0x0002a8000c1e1900 */
[----:B------:R-:W3:Y:S01]  /*03b0*/  LDG.E R22, desc[UR4][R4.64] ;  /* 0x0000000404167981 */ /* 0x000ee2000c1e1900 */
[----:B0-----:R-:W-:-:S04]  /*03c0*/  IMAD.WIDE R16, R2, 0x4, R16 ;  /* 0x0000000402107825 */ /* 0x001fc800078e0210 */
[----:B-1----:R-:W-:Y:S01]  /*03d0*/  IMAD.WIDE R10, R2, 0x4, R10 ;  /* 0x00000004020a7825 */ /* 0x002fe200078e020a */
[----:B--2---:R-:W-:-:S05]  /*03e0*/  I2FP.F32.S32 R19, R19 ;  /* 0x0000001300137245 */ /* 0x004fca0000201400 */
[----:B---3--:R-:W-:-:S05]  /*03f0*/  FADD R19, R19, -R22 ;  /* 0x8000001613137221 */ /* 0x008fca0000000000 */
[----:B------:R-:W-:-:S04]  /*0400*/  FSETP.NEU.AND P1, PT, |R19|, RZ, PT ;  /* 0x000000ff1300720b */ /* 0x000fc80003f2d200 */
[----:B------:R-:W-:-:S04]  /*0410*/  FSEL R19, |R19|, 9.9999999747524270788e-07, P1 ;  /* 0x358637bd13137808 */ /* 0x000fc80000800200 */
[----:B------:R-:W-:-:S13]  /*0420*/  FSETP.GEU.AND P1, PT, R19, 1.175494350822287508e-38, PT ;  /* 0x008000001300780b */ /* 0x000fda0003f2e000 */
[----:B------:R-:W-:-:S05]  /*0430*/  @!P1 FMUL R19, R19, 8388608 ;  /* 0x4b00000013139820 */ /* 0x000fca0000400000 */
[----:B------:R-:W-:-:S04]  /*0440*/  IADD3 R22, PT, PT, R19, -0x3f2aaaab, RZ ;  /* 0xc0d5555513167810 */ /* 0x000fc80007ffe0ff */
[----:B------:R-:W-:-:S04]  /*0450*/  LOP3.LUT R22, R22, 0xff800000, RZ, 0xc0, !PT ;  /* 0xff80000016167812 */ /* 0x000fc800078ec0ff */
[----:B------:R-:W-:-:S05]  /*0460*/  IADD3 R21, PT, PT, R19, -R22, RZ ;  /* 0x8000001613157210 */ /* 0x000fca0007ffe0ff */
[----:B------:R-:W-:-:S04]  /*0470*/  FADD R21, R21, -1 ;  /* 0xbf80000015157421 */ /* 0x000fc80000000000 */
[----:B------:R-:W-:-:S04]  /*0480*/  FFMA R24, R21, -R14, 0.14084610342979431152 ;  /* 0x3e1039f615187423 */ /* 0x000fc8000000080e */
[----:B------:R-:W-:-:S04]  /*0490*/  FFMA R24, R21, R24, -0.12148627638816833496 ;  /* 0xbdf8cdcc15187423 */ /* 0x000fc80000000018 */
[----:B------:R-:W-:-:S04]  /*04a0*/  FFMA R24, R21, R24, 0.13980610668659210205 ;  /* 0x3e0f295515187423 */ /* 0x000fc80000000018 */
[----:B------:R-:W-:-:S04]  /*04b0*/  FFMA R24, R21, R24, -0.16684235632419586182 ;  /* 0xbe2ad8b915187423 */ /* 0x000fc80000000018 */
[----:B------:R-:W-:-:S04]  /*04c0*/  FFMA R24, R21, R24, 0.20012299716472625732 ;  /* 0x3e4ced0b15187423 */ /* 0x000fc80000000018 */
[----:B------:R-:W-:Y:S01]  /*04d0*/  FFMA R24, R21, R24, -0.24999669194221496582 ;  /* 0xbe7fff2215187423 */ /* 0x000fe20000000018 */
[----:B------:R-:W-:-:S03]  /*04e0*/  FSEL R23, RZ, -23, P1 ;  /* 0xc1b80000ff177808 */ /* 0x000fc60000800000 */
[----:B------:R-:W-:Y:S01]  /*04f0*/  FFMA R24, R21, R24, 0.33333182334899902344 ;  /* 0x3eaaaa7815187423 */ /* 0x000fe20000000018 */
[----:B------:R-:W-:-:S03]  /*0500*/  ISETP.GT.U32.AND P1, PT, R19, 0x7f7fffff, PT ;  /* 0x7f7fffff1300780c */ /* 0x000fc60003f24070 */
[----:B------:R-:W-:Y:S01]  /*0510*/  FFMA R24, R21, R24, -0.5 ;  /* 0xbf00000015187423 */ /* 0x000fe20000000018 */
[----:B------:R-:W-:-:S03]  /*0520*/  I2FP.F32.S32 R22, R22 ;  /* 0x0000001600167245 */ /* 0x000fc60000201400 */
[C---:B------:R-:W-:Y:S02]  /*0530*/  FMUL R24, R21.reuse, R24 ;  /* 0x0000001815187220 */ /* 0x040fe40000400000 */
[----:B------:R-:W-:Y:S02]  /*0540*/  FFMA R22, R22, 1.1920928955078125e-07, R23 ;  /* 0x3400000016167823 */ /* 0x000fe40000000017 */
[----:B------:R-:W-:-:S04]  /*0550*/  FFMA R21, R21, R24, R21 ;  /* 0x0000001815157223 */ /* 0x000fc80000000015 */
[----:B------:R-:W-:Y:S01]  /*0560*/  FFMA R21, R22, 0.69314718246459960938, R21 ;  /* 0x3f31721816157823 */ /* 0x000fe20000000015 */
[C---:B------:R-:W-:Y:S01]  /*0570*/  @P1 FFMA R21, R19.reuse, R18, +INF ;  /* 0x7f80000013151423 */ /* 0x040fe20000000012 */
[----:B------:R-:W-:-:S04]  /*0580*/  FSETP.NEU.AND P1, PT, R19, RZ, PT ;  /* 0x000000ff1300720b */ /* 0x000fc80003f2d000 */
[----:B------:R-:W-:-:S05]  /*0590*/  FSEL R21, R21, -INF , P1 ;  /* 0xff80000015157808 */ /* 0x000fca0000800000 */
[----:B------:R0:W-:Y:S04]  /*05a0*/  STG.E desc[UR4][R16.64], R21 ;  /* 0x0000001510007986 */ /* 0x0001e8000c101904 */
[----:B------:R-:W2:Y:S04]  /*05b0*/  LDG.E R19, desc[UR4][R10.64] ;  /* 0x000000040a137981 */ /* 0x000ea8000c1e1900 */
[----:B------:R-:W3:Y:S01]  /*05c0*/  LDG.E R22, desc[UR4][R4.64] ;  /* 0x0000000404167981 */ /* 0x000ee2000c1e1900 */
[----:B0-----:R-:W-:Y:S01]  /*05d0*/  IMAD.WIDE R16, R2, 0x4, R16 ;  /* 0x0000000402107825 */ /* 0x001fe200078e0210 */
        /* <DEDUP_REMOVED lines=26> */
[----:B------:R-:W-:Y:S01]  /*0780*/  FSETP.NEU.AND P1, PT, R19, RZ, PT ;  /* 0x000000ff1300720b */ /* 0x000fe20003f2d000 */
[----:B------:R-:W-:-:S03]  /*0790*/  IMAD.WIDE R22, R2, 0x4, R10 ;  /* 0x0000000402167825 */ /* 0x000fc600078e020a */
[----:B------:R-:W-:-:S05]  /*07a0*/  FSEL R21, R21, -INF , P1 ;  /* 0xff80000015157808 */ /* 0x000fca0000800000 */
[----:B------:R0:W-:Y:S04]  /*07b0*/  STG.E desc[UR4][R16.64], R21 ;  /* 0x0000001510007986 */ /* 0x0001e8000c101904 */
[----:B------:R-:W2:Y:S04]  /*07c0*/  LDG.E R22, desc[UR4][R22.64] ;  /* 0x0000000416167981 */ /* 0x000ea8000c1e1900 */
[----:B------:R-:W3:Y:S01]  /*07d0*/  LDG.E R11, desc[UR4][R4.64] ;  /* 0x00000004040b7981 */ /* 0x000ee2000c1e1900 */
[----:B------:R-:W-:Y:S01]  /*07e0*/  IADD3 R12, PT, PT, R12, 0x4, RZ ;  /* 0x000000040c0c7810 */ /* 0x000fe20007ffe0ff */
[C---:B0-----:R-:W-:Y:S01]  /*07f0*/  IMAD.WIDE R16, R2.reuse, 0x4, R16 ;  /* 0x0000000402107825 */ /* 0x041fe200078e0210 */
[----:B------:R-:W-:-:S02]  /*0800*/  LEA R15, R2, R15, 0x2 ;  /* 0x0000000f020f7211 */ /* 0x000fc400078e10ff */
        /* <DEDUP_REMOVED lines=20> */
[----:B------:R-:W-:Y:S01]  /*0950*/  FMUL R22, R19, R22 ;  /* 0x0000001613167220 */ /* 0x000fe20000400000 */
[----:B------:R-:W-:-:S03]  /*0960*/  I2FP.F32.S32 R21, R10 ;  /* 0x0000000a00157245 */ /* 0x000fc60000201400 */
[----:B------:R-:W-:Y:S02]  /*0970*/  FFMA R19, R19, R22, R19 ;  /* 0x0000001613137223 */ /* 0x000fe40000000013 */
[----:B------:R-:W-:-:S04]  /*0980*/  FFMA R14, R21, 1.1920928955078125e-07, R14 ;  /* 0x34000000150e7823 */ /* 0x000fc8000000000e */
[----:B------:R-:W-:Y:S02]  /*0990*/  FFMA R14, R14, 0.69314718246459960938, R19 ;  /* 0x3f3172180e0e7823 */ /* 0x000fe40000000013 */
[C---:B------:R-:W-:Y:S01]  /*09a0*/  @P1 FFMA R14, R11.reuse, R18, +INF ;  /* 0x7f8000000b0e1423 */ /* 0x040fe20000000012 */
[----:B------:R-:W-:-:S04]  /*09b0*/  FSETP.NEU.AND P1, PT, R11, RZ, PT ;  /* 0x000000ff0b00720b */ /* 0x000fc80003f2d000 */
[----:B------:R-:W-:Y:S02]  /*09c0*/  FSEL R11, R14, -INF , P1 ;  /* 0xff8000000e0b7808 */ /* 0x000fe40000800000 */
[----:B------:R-:W-:-:S03]  /*09d0*/  ISETP.NE.AND P1, PT, R12, RZ, PT ;  /* 0x000000ff0c00720c */ /* 0x000fc60003f25270 */
[----:B------:R2:W-:Y:S10]  /*09e0*/  STG.E desc[UR4][R16.64], R11 ;  /* 0x0000000b10007986 */ /* 0x0005f4000c101904 */
[----:B------:R-:W-:Y:S05]  /*09f0*/  @P1 BRA `(.L_x_157) ;  /* 0xfffffff400d81947 */ /* 0x000fea000383ffff */
.L_x_156:
[----:B------:R-:W-:Y:S05]  /*0a00*/  @!P0 EXIT ;  /* 0x000000000000894d */ /* 0x000fea0003800000 */
[----:B------:R-:W-:Y:S02]  /*0a10*/  ISETP.NE.AND P1, PT, R20, 0x1, PT ;  /* 0x000000011400780c */ /* 0x000fe40003f25270 */
[----:B------:R-:W-:-:S04]  /*0a20*/  LOP3.LUT R3, R3, 0x1, RZ, 0xc0, !PT ;  /* 0x0000000103037812 */ /* 0x000fc800078ec0ff */
[----:B------:R-:W-:-:S07]  /*0a30*/  ISETP.NE.U32.AND P0, PT, R3, 0x1, PT ;  /* 0x000000010300780c */ /* 0x000fce0003f05070 */
[----:B------:R-:W-:Y:S06]  /*0a40*/  @!P1 BRA `(.L_x_158) ;  /* 0x0000000400209947 */ /* 0x000fec0003800000 */
[----:B------:R-:W0:Y:S01]  /*0a50*/  LDC.64 R6, c[0x0][0x388] ;  /* 0x0000e200ff067b82 */ /* 0x000e220000000a00 */
[----:B------:R-:W-:Y:S01]  /*0a60*/  IMAD R3, R0, R2, R13 ;  /* 0x0000000200037224 */ /* 0x000fe200078e020d */
[----:B------:R-:W3:Y:S03]  /*0a70*/  LDG.E R9, desc[UR4][R4.64] ;  /* 0x0000000404097981 */ /* 0x000ee6000c1e1900 */
[----:B0-----:R-:W-:-:S05]  /*0a80*/  IMAD.WIDE R6, R3, 0x4, R6 ;  /* 0x0000000403067825 */ /* 0x001fca00078e0206 */
[----:B------:R0:W4:Y:S01]  /*0a90*/  LDG.E R8, desc[UR4][R6.64] ;  /* 0x0000000406087981 */ /* 0x000122000c1e1900 */
[----:B------:R-:W-:Y:S02]  /*0aa0*/  HFMA2 R10, -RZ, RZ, 1.5048828125, 33.21875 ;  /* 0x3e055027ff0a7431 */ /* 0x000fe400000001ff */
[----:B0-----:R-:W-:Y:S01]  /*0ab0*/  IMAD.WIDE R6, R2, 0x4, R6 ;  /* 0x0000000402067825 */ /* 0x001fe200078e0206 */
[----:B----4-:R-:W-:-:S05]  /*0ac0*/  I2FP.F32.S32 R8, R8 ;  /* 0x0000000800087245 */ /* 0x010fca0000201400 */
[----:B---3--:R-:W-:-:S05]  /*0ad0*/  FADD R8, R8, -R9 ;  /* 0x8000000908087221 */ /* 0x008fca0000000000 */
[----:B------:R-:W-:-:S04]  /*0ae0*/  FSETP.NEU.AND P1, PT, |R8|, RZ, PT ;  /* 0x000000ff0800720b */ /* 0x000fc80003f2d200 */
[----:B--2---:R-:W-:-:S04]  /*0af0*/  FSEL R11, |R8|, 9.9999999747524270788e-07, P1 ;  /* 0x358637bd080b7808 */ /* 0x004fc80000800200 */
        /* <DEDUP_REMOVED lines=11> */
[C---:B------:R-:W-:Y:S02]  /*0bb0*/  FFMA R12, R17.reuse, R8, -0.24999669194221496582 ;  /* 0xbe7fff22110c7423 */ /* 0x040fe40000000008 */
[----:B------:R-:W0:Y:S02]  /*0bc0*/  LDC.64 R8, c[0x0][0x390] ;  /* 0x0000e400ff087b82 */ /* 0x000e240000000a00 */
[----:B------:R-:W-:-:S04]  /*0bd0*/  FFMA R12, R17, R12, 0.33333182334899902344 ;  /* 0x3eaaaa78110c7423 */ /* 0x000fc8000000000c */
[----:B------:R-:W-:Y:S01]  /*0be0*/  FFMA R16, R17, R12, -0.5 ;  /* 0xbf00000011107423 */ /* 0x000fe2000000000c */
[----:B------:R-:W-:Y:S02]  /*0bf0*/  FSEL R12, RZ, -23, P1 ;  /* 0xc1b80000ff0c7808 */ /* 0x000fe40000800000 */
[----:B------:R-:W-:Y:S02]  /*0c00*/  ISETP.GT.U32.AND P1, PT, R11, 0x7f7fffff, PT ;  /* 0x7f7fffff0b00780c */ /* 0x000fe40003f24070 */
[----:B------:R-:W-:Y:S01]  /*0c10*/  I2FP.F32.S32 R15, R14 ;  /* 0x0000000e000f7245 */ /* 0x000fe20000201400 */
[----:B------:R-:W-:-:S04]  /*0c20*/  FMUL R16, R17, R16 ;  /* 0x0000001011107220 */ /* 0x000fc80000400000 */
[----:B------:R-:W-:Y:S01]  /*0c30*/  FFMA R15, R15, 1.1920928955078125e-07, R12 ;  /* 0x340000000f0f7823 */ /* 0x000fe2000000000c */
[----:B------:R-:W-:Y:S01]  /*0c40*/  FFMA R16, R17, R16, R17 ;  /* 0x0000001011107223 */ /* 0x000fe20000000011 */
[----:B------:R-:W-:-:S03]  /*0c50*/  MOV R12, 0x7f800000 ;  /* 0x7f800000000c7802 */ /* 0x000fc60000000f00 */
[----:B------:R-:W-:Y:S02]  /*0c60*/  FFMA R15, R15, 0.69314718246459960938, R16 ;  /* 0x3f3172180f0f7823 */ /* 0x000fe40000000010 */
[C---:B------:R-:W-:Y:S01]  /*0c70*/  @P1 FFMA R15, R11.reuse, R12, +INF ;  /* 0x7f8000000b0f1423 */ /* 0x040fe2000000000c */
[----:B------:R-:W-:Y:S01]  /*0c80*/  FSETP.NEU.AND P1, PT, R11, RZ, PT ;  /* 0x000000ff0b00720b */ /* 0x000fe20003f2d000 */
[----:B0-----:R-:W-:-:S03]  /*0c90*/  IMAD.WIDE R8, R3, 0x4, R8 ;  /* 0x0000000403087825 */ /* 0x001fc600078e0208 */
[----:B------:R-:W-:-:S05]  /*0ca0*/  FSEL R15, R15, -INF , P1 ;  /* 0xff8000000f0f7808 */ /* 0x000fca0000800000 */
[----:B------:R0:W-:Y:S04]  /*0cb0*/  STG.E desc[UR4][R8.64], R15 ;  /* 0x0000000f08007986 */ /* 0x0001e8000c101904 */
[----:B------:R-:W2:Y:S04]  /*0cc0*/  LDG.E R6, desc[UR4][R6.64] ;  /* 0x0000000406067981 */ /* 0x000ea8000c1e1900 */
[----:B------:R-:W3:Y:S01]  /*0cd0*/  LDG.E R14, desc[UR4][R4.64] ;  /* 0x00000004040e7981 */ /* 0x000ee2000c1e1900 */
[----:B0-----:R-:W-:Y:S01]  /*0ce0*/  IMAD.WIDE R8, R2, 0x4, R8 ;  /* 0x0000000402087825 */ /* 0x001fe200078e0208 */
[----:B------:R-:W-:-:S02]  /*0cf0*/  IADD3 R0, PT, PT, R0, 0x2, RZ ;  /* 0x0000000200007810 */ /* 0x000fc40007ffe0ff */
        /* <DEDUP_REMOVED lines=21> */
[----:B------:R-:W-:Y:S02]  /*0e50*/  FMUL R10, R11, R10 ;  /* 0x0000000a0b0a7220 */ /* 0x000fe40000400000 */
[----:B------:R-:W-:Y:S02]  /*0e60*/  FFMA R6, R7, 1.1920928955078125e-07, R6 ;  /* 0x3400000007067823 */ /* 0x000fe40000000006 */
[----:B------:R-:W-:-:S04]  /*0e70*/  FFMA R11, R11, R10, R11 ;  /* 0x0000000a0b0b7223 */ /* 0x000fc8000000000b */
[----:B------:R-:W-:Y:S01]  /*0e80*/  FFMA R6, R6, 0.69314718246459960938, R11 ;  /* 0x3f31721806067823 */ /* 0x000fe2000000000b */
[C---:B------:R-:W-:Y:S01]  /*0e90*/  @P1 FFMA R6, R3.reuse, R12, +INF ;  /* 0x7f80000003061423 */ /* 0x040fe2000000000c */
[----:B------:R-:W-:-:S04]  /*0ea0*/  FSETP.NEU.AND P1, PT, R3, RZ, PT ;  /* 0x000000ff0300720b */ /* 0x000fc80003f2d000 */
[----:B------:R-:W-:-:S05]  /*0eb0*/  FSEL R3, R6, -INF , P1 ;  /* 0xff80000006037808 */ /* 0x000fca0000800000 */
[----:B------:R0:W-:Y:S04]  /*0ec0*/  STG.E desc[UR4][R8.64], R3 ;  /* 0x0000000308007986 */ /* 0x0001e8000c101904 */
.L_x_158:
[----:B------:R-:W-:Y:S05]  /*0ed0*/  @P0 EXIT ;  /* 0x000000000000094d */ /* 0x000fea0003800000 */
[----:B------:R-:W0:Y:S01]  /*0ee0*/  LDC.64 R6, c[0x0][0x388] ;  /* 0x0000e200ff067b82 */ /* 0x000e220000000a00 */
[----:B------:R-:W-:Y:S01]  /*0ef0*/  IMAD R0, R0, R2, R13 ;  /* 0x0000000200007224 */ /* 0x000fe200078e020d */
[----:B------:R-:W3:Y:S03]  /*0f00*/  LDG.E R5, desc[UR4][R4.64] ;  /* 0x0000000404057981 */ /* 0x000ee6000c1e1900 */
[----:B0-----:R-:W-:-:S06]  /*0f10*/  IMAD.WIDE R2, R0, 0x4, R6 ;  /* 0x0000000400027825 */ /* 0x001fcc00078e0206 */
[----:B------:R0:W4:Y:S02]  /*0f20*/  LDG.E R2, desc[UR4][R2.64] ;  /* 0x0000000402027981 */ /* 0x000124000c1e1900 */
[----:B0-----:R-:W-:Y:S01]  /*0f30*/  HFMA2 R3, -RZ, RZ, 1.5048828125, 33.21875 ;  /* 0x3e055027ff037431 */ /* 0x001fe200000001ff */
[----:B----4-:R-:W-:-:S05]  /*0f40*/  I2FP.F32.S32 R6, R2 ;  /* 0x0000000200067245 */ /* 0x010fca0000201400 */
        /* <DEDUP_REMOVED lines=16> */
[----:B------:R-:W-:Y:S01]  /*1050*/  FFMA R5, R8, R5, 0.33333182334899902344 ;  /* 0x3eaaaa7808057423 */ /* 0x000fe20000000005 */
[----:B------:R-:W-:Y:S02]  /*1060*/  FSEL R4, RZ, -23, P0 ;  /* 0xc1b80000ff047808 */ /* 0x000fe40000000000 */
[----:B------:R-:W-:Y:S01]  /*1070*/  ISETP.GT.U32.AND P0, PT, R6, 0x7f7fffff, PT ;  /* 0x7f7fffff0600780c */ /* 0x000fe20003f04070 */
[----:B------:R-:W-:Y:S01]  /*1080*/  FFMA R5, R8, R5, -0.5 ;  /* 0xbf00000008057423 */ /* 0x000fe20000000005 */
[----:B------:R-:W-:-:S03]  /*1090*/  I2FP.F32.S32 R7, R7 ;  /* 0x0000000700077245 */ /* 0x000fc60000201400 */
[C---:B------:R-:W-:Y:S02]  /*10a0*/  FMUL R5, R8.reuse, R5 ;  /* 0x0000000508057220 */ /* 0x040fe40000400000 */
[----:B------:R-:W-:Y:S01]  /*10b0*/  FFMA R4, R7, 1.1920928955078125e-07, R4 ;  /* 0x3400000007047823 */ /* 0x000fe20000000004 */
[----:B------:R-:W-:Y:S01]  /*10c0*/  MOV R7, 0x7f800000 ;  /* 0x7f80000000077802 */ /* 0x000fe20000000f00 */
[----:B------:R-:W-:-:S04]  /*10d0*/  FFMA R5, R8, R5, R8 ;  /* 0x0000000508057223 */ /* 0x000fc80000000008 */
[----:B------:R-:W-:Y:S01]  /*10e0*/  FFMA R4, R4, 0.69314718246459960938, R5 ;  /* 0x3f31721804047823 */ /* 0x000fe20000000005 */
[C---:B------:R-:W-:Y:S01]  /*10f0*/  @P0 FFMA R4, R6.reuse, R7, +INF ;  /* 0x7f80000006040423 */ /* 0x040fe20000000007 */
[----:B------:R-:W-:Y:S01]  /*1100*/  FSETP.NEU.AND P0, PT, R6, RZ, PT ;  /* 0x000000ff0600720b */ /* 0x000fe20003f0d000 */
[----:B0-----:R-:W-:-:S03]  /*1110*/  IMAD.WIDE R2, R0, 0x4, R2 ;  /* 0x0000000400027825 */ /* 0x001fc600078e0202 */
[----:B------:R-:W-:-:S05]  /*1120*/  FSEL R5, R4, -INF , P0 ;  /* 0xff80000004057808 */ /* 0x000fca0000000000 */
[----:B------:R-:W-:Y:S01]  /*1130*/  STG.E desc[UR4][R2.64], R5 ;  /* 0x0000000502007986 */ /* 0x000fe2000c101904 */
[----:B------:R-:W-:Y:S05]  /*1140*/  EXIT ;  /* 0x000000000000794d */ /* 0x000fea0003800000 */
.L_x_159:
        /* <DEDUP_REMOVED lines=11> */
.L_x_184:


//--------------------- .text._Z22creatingMeanPixelFramePfPiii --------------------------
	.section	.text._Z22creatingMeanPixelFramePfPiii,"ax",@progbits
	.align	128
        .global         _Z22creatingMeanPixelFramePfPiii
        .type           _Z22creatingMeanPixelFramePfPiii,@function
        .size           _Z22creatingMeanPixelFramePfPiii,(.L_x_179 - _Z22creatingMeanPixelFramePfPiii)
        .other          _Z22creatingMeanPixelFramePfPiii,@"STO_CUDA_ENTRY STV_DEFAULT"
_Z22creatingMeanPixelFramePfPiii:
.text._Z22creatingMeanPixelFramePfPiii:
        /* <DEDUP_REMOVED lines=23> */
.L_x_162:
        /* <DEDUP_REMOVED lines=36> */
[----:B--2---:R-:W2:Y:S08]  /*03b0*/  I2F.F64 R16, R16 ;  /* 0x0000001000107312 */ /* 0x004eb00000201c00 */
[----:B---3--:R-:W3:Y:S01]  /*03c0*/  I2F.F64 R12, R12 ;  /* 0x0000000c000c7312 */ /* 0x008ee20000201c00 */
[----:B--2---:R-:W-:-:S07]  /*03d0*/  DADD R16, R16, R14 ;  /* 0x0000000010107229 */ /* 0x004fce000000000e */
[----:B----4-:R-:W2:Y:S01]  /*03e0*/  I2F.F64 R14, R23 ;  /* 0x00000017000e7312 */ /* 0x010ea20000201c00 */
[----:B---3--:R-:W-:-:S07]  /*03f0*/  DADD R12, R16, R12 ;  /* 0x00000000100c7229 */ /* 0x008fce000000000c */
[----:B-----5:R-:W3:Y:S01]  /*0400*/  I2F.F64 R16, R22 ;  /* 0x0000001600107312 */ /* 0x020ee20000201c00 */
[----:B--2---:R-:W-:-:S07]  /*0410*/  DADD R14, R12, R14 ;  /* 0x000000000c0e7229 */ /* 0x004fce000000000e */
[----:B0-----:R-:W0:Y:S01]  /*0420*/  I2F.F64 R28, R2 ;  /* 0x00000002001c7312 */ /* 0x001e220000201c00 */
[----:B---3--:R-:W-:-:S07]  /*0430*/  DADD R14, R14, R16 ;  /* 0x000000000e0e7229 */ /* 0x008fce0000000010 */
[----:B-1----:R-:W1:Y:S01]  /*0440*/  I2F.F64 R26, R4 ;  /* 0x00000004001a7312 */ /* 0x002e620000201c00 */
[----:B0-----:R-:W-:-:S07]  /*0450*/  DADD R14, R14, R28 ;  /* 0x000000000e0e7229 */ /* 0x001fce000000001c */
[----:B------:R-:W0:Y:S01]  /*0460*/  I2F.F64 R16, R6 ;  /* 0x0000000600107312 */ /* 0x000e220000201c00 */
[----:B-1----:R-:W-:-:S07]  /*0470*/  DADD R14, R14, R26 ;  /* 0x000000000e0e7229 */ /* 0x002fce000000001a */
[----:B------:R-:W1:Y:S01]  /*0480*/  I2F.F64 R12, R7 ;  /* 0x00000007000c7312 */ /* 0x000e620000201c00 */
        /* <DEDUP_REMOVED lines=9> */
[----:B------:R-:W-:Y:S01]  /*0520*/  I2F.F64 R6, R19 ;  /* 0x0000001300067312 */ /* 0x000fe20000201c00 */
[----:B-1----:R-:W-:-:S07]  /*0530*/  DADD R12, R12, R16 ;  /* 0x000000000c0c7229 */ /* 0x002fce0000000010 */
[----:B------:R-:W0:Y:S08]  /*0540*/  I2F.F64 R14, R18 ;  /* 0x00000012000e7312 */ /* 0x000e300000201c00 */
[----:B------:R-:W-:Y:S01]  /*0550*/  I2F.F64 R8, R21 ;  /* 0x0000001500087312 */ /* 0x000fe20000201c00 */
[----:B0-----:R-:W-:-:S07]  /*0560*/  DADD R12, R12, R14 ;  /* 0x000000000c0c7229 */ /* 0x001fce000000000e */
[----:B------:R-:W0:Y:S01]  /*0570*/  I2F.F64 R14, R20 ;  /* 0x00000014000e7312 */ /* 0x000e220000201c00 */
[----:B------:R-:W-:-:S08]  /*0580*/  DADD R6, R12, R6 ;  /* 0x000000000c067229 */ /* 0x000fd00000000006 */
[----:B0-----:R-:W-:-:S08]  /*0590*/  DADD R14, R6, R14 ;  /* 0x00000000060e7229 */ /* 0x001fd0000000000e */
[----:B------:R-:W-:Y:S01]  /*05a0*/  DADD R14, R14, R8 ;  /* 0x000000000e0e7229 */ /* 0x000fe20000000008 */
[----:B------:R-:W-:Y:S10]  /*05b0*/  BRA.U UP1, `(.L_x_162) ;  /* 0xfffffff901ec7547 */ /* 0x000ff4000b83ffff */
.L_x_161:
        /* <DEDUP_REMOVED lines=24> */
[----:B--2---:R-:W0:Y:S08]  /*0740*/  I2F.F64 R10, R28 ;  /* 0x0000001c000a7312 */ /* 0x004e300000201c00 */
[----:B---3--:R-:W1:Y:S01]  /*0750*/  I2F.F64 R12, R29 ;  /* 0x0000001d000c7312 */ /* 0x008e620000201c00 */
[----:B0-----:R-:W-:-:S07]  /*0760*/  DADD R10, R14, R10 ;  /* 0x000000000e0a7229 */ /* 0x001fce000000000a */
[----:B----4-:R-:W0:Y:S01]  /*0770*/  I2F.F64 R8, R8 ;  /* 0x0000000800087312 */ /* 0x010e220000201c00 */
[----:B-1----:R-:W-:-:S07]  /*0780*/  DADD R10, R10, R12 ;  /* 0x000000000a0a7229 */ /* 0x002fce000000000c */
[----:B-----5:R-:W-:Y:S01]  /*0790*/  I2F.F64 R14, R6 ;  /* 0x00000006000e7312 */ /* 0x020fe20000201c00 */
[----:B0-----:R-:W-:-:S07]  /*07a0*/  DADD R10, R10, R8 ;  /* 0x000000000a0a7229 */ /* 0x001fce0000000008 */
[----:B------:R-:W0:Y:S02]  /*07b0*/  I2F.F64 R12, R7 ;  /* 0x00000007000c7312 */ /* 0x000e240000201c00 */
[----:B0-----:R-:W-:-:S06]  /*07c0*/  DADD R10, R10, R12 ;  /* 0x000000000a0a7229 */ /* 0x001fcc000000000c */
[----:B------:R-:W0:Y:S02]  /*07d0*/  I2F.F64 R12, R5 ;  /* 0x00000005000c7312 */ /* 0x000e240000201c00 */
[----:B------:R-:W-:-:S06]  /*07e0*/  DADD R10, R10, R14 ;  /* 0x000000000a0a7229 */ /* 0x000fcc000000000e */
[----:B------:R-:W1:Y:S02]  /*07f0*/  I2F.F64 R14, R4 ;  /* 0x00000004000e7312 */ /* 0x000e640000201c00 */
[----:B0-----:R-:W-:-:S06]  /*0800*/  DADD R10, R10, R12 ;  /* 0x000000000a0a7229 */ /* 0x001fcc000000000c */
[----:B------:R-:W0:Y:S02]  /*0810*/  I2F.F64 R12, R2 ;  /* 0x00000002000c7312 */ /* 0x000e240000201c00 */
[----:B-1----:R-:W-:-:S08]  /*0820*/  DADD R14, R10, R14 ;  /* 0x000000000a0e7229 */ /* 0x002fd0000000000e */
[----:B0-----:R-:W-:-:S11]  /*0830*/  DADD R14, R14, R12 ;  /* 0x000000000e0e7229 */ /* 0x001fd6000000000c */
.L_x_163:
        /* <DEDUP_REMOVED lines=16> */
[----:B--2---:R-:W0:Y:S08]  /*0940*/  I2F.F64 R6, R2 ;  /* 0x0000000200067312 */ /* 0x004e300000201c00 */
[----:B---3--:R-:W1:Y:S01]  /*0950*/  I2F.F64 R10, R10 ;  /* 0x0000000a000a7312 */ /* 0x008e620000201c00 */
[----:B0-----:R-:W-:-:S07]  /*0960*/  DADD R6, R14, R6 ;  /* 0x000000000e067229 */ /* 0x001fce0000000006 */
[----:B----4-:R-:W0:Y:S01]  /*0970*/  I2F.F64 R14, R18 ;  /* 0x00000012000e7312 */ /* 0x010e220000201c00 */
[----:B-1----:R-:W-:-:S07]  /*0980*/  DADD R6, R6, R10 ;  /* 0x0000000006067229 */ /* 0x002fce000000000a */
[----:B-----5:R-:W1:Y:S01]  /*0990*/  I2F.F64 R4, R16 ;  /* 0x0000001000047312 */ /* 0x020e620000201c00 */
[----:B0-----:R-:W-:-:S08]  /*09a0*/  DADD R14, R6, R14 ;  /* 0x00000000060e7229 */ /* 0x001fd0000000000e */
[----:B-1----:R-:W-:-:S11]  /*09b0*/  DADD R14, R14, R4 ;  /* 0x000000000e0e7229 */ /* 0x002fd60000000004 */
.L_x_164:
[----:B------:R-:W-:Y:S05]  /*09c0*/  BRA.U !UP1, `(.L_x_160) ;  /* 0x00000001092c7547 */ /* 0x000fea000b800000 */
[----:B------:R-:W0:Y:S01]  /*09d0*/  LDC.64 R8, c[0x0][0x388] ;  /* 0x0000e200ff087b82 */ /* 0x000e220000000a00 */
[----:B------:R-:W-:Y:S01]  /*09e0*/  IMAD R11, R0, UR4, R3 ;  /* 0x00000004000b7c24 */ /* 0x000fe2000f8e0203 */
[----:B------:R-:W-:-:S12]  /*09f0*/  UIADD3 UR5, UPT, UPT, -UR5, URZ, URZ ;  /* 0x000000ff05057290 */ /* 0x000fd8000fffe1ff */
.L_x_165:
[----:B0-----:R-:W-:-:S06]  /*0a00*/  IMAD.WIDE R4, R11, 0x4, R8 ;  /* 0x000000040b047825 */ /* 0x001fcc00078e0208 */
[----:B------:R-:W2:Y:S01]  /*0a10*/  LDG.E R4, desc[UR8][R4.64] ;  /* 0x0000000804047981 */ /* 0x000ea2000c1e1900 */
[----:B------:R-:W-:Y:S01]  /*0a20*/  UIADD3 UR5, UPT, UPT, UR5, 0x1, URZ ;  /* 0x0000000105057890 */ /* 0x000fe2000fffe0ff */
[----:B------:R-:W-:-:S03]  /*0a30*/  IADD3 R11, PT, PT, R11, R0, RZ ;  /* 0x000000000b0b7210 */ /* 0x000fc60007ffe0ff */
[----:B------:R-:W-:Y:S01]  /*0a40*/  UISETP.NE.AND UP0, UPT, UR5, URZ, UPT ;  /* 0x000000ff0500728c */ /* 0x000fe2000bf05270 */
[----:B--2---:R-:W0:Y:S02]  /*0a50*/  I2F.F64 R6, R4 ;  /* 0x0000000400067312 */ /* 0x004e240000201c00 */
[----:B0-----:R-:W-:-:S06]  /*0a60*/  DADD R14, R6, R14 ;  /* 0x00000000060e7229 */ /* 0x001fcc000000000e */
[----:B------:R-:W-:Y:S05]  /*0a70*/  BRA.U UP0, `(.L_x_165) ;  /* 0xfffffffd00e07547 */ /* 0x000fea000b83ffff */
.L_x_160:
        /* <DEDUP_REMOVED lines=20> */
[----:B------:R-:W-:Y:S05]  /*0bc0*/  CALL.REL.NOINC `($__internal_5_$__cuda_sm20_div_rn_f64_full) ;  /* 0x0000000000207944 */ /* 0x000fea0003c00000 */
[----:B------:R-:W-:Y:S02]  /*0bd0*/  IMAD.MOV.U32 R4, RZ, RZ, R12 ;  /* 0x000000ffff047224 */ /* 0x000fe400078e000c */
[----:B------:R-:W-:-:S07]  /*0be0*/  IMAD.MOV.U32 R5, RZ, RZ, R13 ;  /* 0x000000ffff057224 */ /* 0x000fce00078e000d */
.L_x_167:
[----:B------:R-:W-:Y:S05]  /*0bf0*/  BSYNC.RECONVERGENT B0 ;  /* 0x0000000000007941 */ /* 0x000fea0003800200 */
.L_x_166:
[----:B------:R-:W0:Y:S01]  /*0c00*/  LDC.64 R6, c[0x0][0x380] ;  /* 0x0000e000ff067b82 */ /* 0x000e220000000a00 */
[----:B------:R-:W1:Y:S01]  /*0c10*/  F2F.F32.F64 R5, R4 ;  /* 0x0000000400057310 */ /* 0x000e620000301000 */
[----:B0-----:R-:W-:-:S05]  /*0c20*/  IMAD.WIDE R2, R3, 0x4, R6 ;  /* 0x0000000403027825 */ /* 0x001fca00078e0206 */
[----:B-1----:R-:W-:Y:S01]  /*0c30*/  STG.E desc[UR8][R2.64], R5 ;  /* 0x0000000502007986 */ /* 0x002fe2000c101908 */
[----:B------:R-:W-:Y:S05]  /*0c40*/  EXIT ;  /* 0x000000000000794d */ /* 0x000fea0003800000 */
        .weak           $__internal_5_$__cuda_sm20_div_rn_f64_full
        .type           $__internal_5_$__cuda_sm20_div_rn_f64_full,@function
        .size           $__internal_5_$__cuda_sm20_div_rn_f64_full,(.L_x_179 - $__internal_5_$__cuda_sm20_div_rn_f64_full)
$__internal_5_$__cuda_sm20_div_rn_f64_full:
        /* <DEDUP_REMOVED lines=67> */
.L_x_169:
        /* <DEDUP_REMOVED lines=16> */
.L_x_172:
[----:B------:R-:W-:Y:S01]  /*1180*/  LOP3.LUT R13, R9, 0x80000, RZ, 0xfc, !PT ;  /* 0x00080000090d7812 */ /* 0x000fe200078efcff */
[----:B------:R-:W-:Y:S01]  /*1190*/  IMAD.MOV.U32 R12, RZ, RZ, R8 ;  /* 0x000000ffff0c7224 */ /* 0x000fe200078e0008 */
[----:B------:R-:W-:Y:S06]  /*11a0*/  BRA `(.L_x_170) ;  /* 0x0000000000087947 */ /* 0x000fec0003800000 */
.L_x_171:
[----:B------:R-:W-:Y:S02]  /*11b0*/  LOP3.LUT R13, R7, 0x80000, RZ, 0xfc, !PT ;  /* 0x00080000070d7812 */ /* 0x000fe400078efcff */
[----:B------:R-:W-:-:S07]  /*11c0*/  MOV R12, R6 ;  /* 0x00000006000c7202 */ /* 0x000fce0000000f00 */
.L_x_170:
[----:B------:R-:W-:Y:S05]  /*11d0*/  BSYNC.RECONVERGENT B1 ;  /* 0x0000000000017941 */ /* 0x000fea0003800200 */
.L_x_168:
[----:B------:R-:W-:Y:S02]  /*11e0*/  HFMA2 R5, -RZ, RZ, 0, 0 ;  /* 0x00000000ff057431 */ /* 0x000fe400000001ff */
[----:B------:R-:W-:-:S04]  /*11f0*/  IMAD.MOV.U32 R4, RZ, RZ, R0 ;  /* 0x000000ffff047224 */ /* 0x000fc800078e0000 */
[----:B------:R-:W-:Y:S05]  /*1200*/  RET.REL.NODEC R4 `(_Z22creatingMeanPixelFramePfPiii) ;  /* 0xffffffec047c7950 */ /* 0x000fea0003c3ffff */
.L_x_173:
        /* <DEDUP_REMOVED lines=15> */
.L_x_179:


//--------------------- .nv.global.init           --------------------------
	.section	.nv.global.init,"aw",@progbits
.nv.global.init:
	.type		$str,@object
	.size		$str,(.L_0 - $str)
$str:
        /*0000*/ 	.byte	0x0a, 0x45, 0x72, 0x72, 0x6f, 0x72, 0x20, 0x6e, 0x6f, 0x20, 0x69, 0x6e, 0x64, 0x65, 0x78, 0x20
        /*0010*/ 	.byte	0x66, 0x6f, 0x75, 0x6e, 0x64, 0x0a, 0x00
.L_0:


//--------------------- .nv.shared.reserved.0     --------------------------
	.section	.nv.shared.reserved.0,"aw",@nobits
	.weak		__nv_reservedSMEM_offset_0_alias
	.size		__nv_reservedSMEM_offset_0_alias, 0, 64
	.other		__nv_reservedSMEM_offset_0_alias,@"STO_CUDA_RESERVED_SHARED STV_DEFAULT"
__nv_reservedSMEM_offset_0_alias:
	.zero		0
	.zero		64


//--------------------- .nv.constant0._Z24CreateBlackAndWHiteFramePiS_PfS0_i --------------------------
	.section	.nv.constant0._Z24CreateBlackAndWHiteFramePiS_PfS0_i,"a",@progbits
	.sectionflags	@""
	.align	4
.nv.constant0._Z24CreateBlackAndWHiteFramePiS_PfS0_i:
	.zero		932


//--------------------- .nv.constant0._Z26creatingStdvLogNormalFramePfS_S_ii --------------------------
	.section	.nv.constant0._Z26creatingStdvLogNormalFramePfS_S_ii,"a",@progbits
	.sectionflags	@""
	.align	4
.nv.constant0._Z26creatingStdvLogNormalFramePfS_S_ii:
	.zero		928


//--------------------- .nv.constant0._Z28creatingMedianLogNormalFramePfS_ii --------------------------
	.section	.nv.constant0._Z28creatingMedianLogNormalFramePfS_ii,"a",@progbits
	.sectionflags	@""
	.align	4
.nv.constant0._Z28creatingMedianLogNormalFramePfS_ii:
	.zero		920


//--------------------- .nv.constant0._Z26creatingMeanLogNormalFramePfS_ii --------------------------
	.section	.nv.constant0._Z26creatingMeanLogNormalFramePfS_ii,"a",@progbits
	.sectionflags	@""
	.align	4
.nv.constant0._Z26creatingMeanLogNormalFramePfS_ii:
	.zero		920


//--------------------- .nv.constant0._Z23creatingLogNormalFramesPfPiS_ii --------------------------
	.section	.nv.constant0._Z23creatingLogNormalFramesPfPiS_ii,"a",@progbits
	.sectionflags	@""
	.align	4
.nv.constant0._Z23creatingLogNormalFramesPfPiS_ii:
	.zero		928


//--------------------- .nv.constant0._Z22creatingMeanPixelFramePfPiii --------------------------
	.section	.nv.constant0._Z22creatingMeanPixelFramePfPiii,"a",@progbits
	.sectionflags	@""
	.align	4
.nv.constant0._Z22creatingMeanPixelFramePfPiii:
	.zero		920


//--------------------- SYMBOLS --------------------------

	.type		.nv.reservedSmem.offset0,@object
	.size		.nv.reservedSmem.offset0,0x4
	.type		vprintf,@function
